//
// Generated by NVIDIA NVVM Compiler
//
// Compiler Build ID: CL-36424714
// Cuda compilation tools, release 13.0, V13.0.88
// Based on NVVM 20.0.0
//

.version 9.0
.target sm_100
.address_size 64

	// .globl	_Z14calculateThetaPdS_ddii
.func  (.param .b64 func_retval0) __internal_accurate_pow
(
	.param .b64 __internal_accurate_pow_param_0
)
;

.visible .entry _Z14calculateThetaPdS_ddii(
	.param .u64 .ptr .align 1 _Z14calculateThetaPdS_ddii_param_0,
	.param .u64 .ptr .align 1 _Z14calculateThetaPdS_ddii_param_1,
	.param .f64 _Z14calculateThetaPdS_ddii_param_2,
	.param .f64 _Z14calculateThetaPdS_ddii_param_3,
	.param .u32 _Z14calculateThetaPdS_ddii_param_4,
	.param .u32 _Z14calculateThetaPdS_ddii_param_5
)
{
	.reg .pred 	%p<17>;
	.reg .b32 	%r<43>;
	.reg .b64 	%rd<13>;
	.reg .b64 	%fd<32>;

	ld.param.u64 	%rd1, [_Z14calculateThetaPdS_ddii_param_0];
	ld.param.u64 	%rd2, [_Z14calculateThetaPdS_ddii_param_1];
	ld.param.f64 	%fd9, [_Z14calculateThetaPdS_ddii_param_2];
	ld.param.f64 	%fd10, [_Z14calculateThetaPdS_ddii_param_3];
	ld.param.u32 	%r8, [_Z14calculateThetaPdS_ddii_param_4];
	ld.param.u32 	%r9, [_Z14calculateThetaPdS_ddii_param_5];
	mov.u32 	%r10, %ctaid.y;
	mov.u32 	%r11, %ntid.y;
	mov.u32 	%r12, %tid.y;
	mad.lo.s32 	%r1, %r10, %r11, %r12;
	add.s32 	%r13, %r1, 1;
	mov.u32 	%r14, %ctaid.x;
	mov.u32 	%r15, %ntid.x;
	mov.u32 	%r16, %tid.x;
	mad.lo.s32 	%r17, %r14, %r15, %r16;
	add.s32 	%r3, %r17, 1;
	add.s32 	%r18, %r8, -1;
	setp.ge.s32 	%p1, %r13, %r18;
	add.s32 	%r19, %r9, -1;
	setp.ge.s32 	%p2, %r3, %r19;
	or.pred  	%p3, %p1, %p2;
	@%p3 bra 	$L__BB0_9;
	div.rn.f64 	%fd1, %fd9, %fd10;
	{
	.reg .b32 %temp; 
	mov.b64 	{%temp, %r4}, %fd1;
	}
	mov.f64 	%fd11, 0d4000000000000000;
	{
	.reg .b32 %temp; 
	mov.b64 	{%temp, %r20}, %fd11;
	}
	and.b32  	%r6, %r20, 2146435072;
	setp.eq.s32 	%p4, %r6, 1062207488;
	abs.f64 	%fd2, %fd1;
	{ // callseq 0, 0
	.param .b64 param0;
	st.param.f64 	[param0], %fd2;
	.param .b64 retval0;
	call.uni (retval0), 
	__internal_accurate_pow, 
	(
	param0
	);
	ld.param.f64 	%fd12, [retval0];
	} // callseq 0
	setp.lt.s32 	%p5, %r4, 0;
	neg.f64 	%fd14, %fd12;
	selp.f64 	%fd15, %fd14, %fd12, %p4;
	selp.f64 	%fd31, %fd15, %fd12, %p5;
	setp.neu.f64 	%p6, %fd1, 0d0000000000000000;
	@%p6 bra 	$L__BB0_3;
	setp.eq.s32 	%p7, %r6, 1062207488;
	selp.b32 	%r21, %r4, 0, %p7;
	setp.lt.s32 	%p8, %r20, 0;
	or.b32  	%r22, %r21, 2146435072;
	selp.b32 	%r23, %r22, %r21, %p8;
	mov.b32 	%r24, 0;
	mov.b64 	%fd31, {%r24, %r23};
$L__BB0_3:
	add.f64 	%fd16, %fd1, 0d4000000000000000;
	{
	.reg .b32 %temp; 
	mov.b64 	{%temp, %r25}, %fd16;
	}
	and.b32  	%r26, %r25, 2146435072;
	setp.ne.s32 	%p9, %r26, 2146435072;
	@%p9 bra 	$L__BB0_8;
	setp.num.f64 	%p10, %fd1, %fd1;
	@%p10 bra 	$L__BB0_6;
	mov.f64 	%fd17, 0d4000000000000000;
	add.rn.f64 	%fd31, %fd1, %fd17;
	bra.uni 	$L__BB0_8;
$L__BB0_6:
	setp.neu.f64 	%p11, %fd2, 0d7FF0000000000000;
	@%p11 bra 	$L__BB0_8;
	setp.lt.s32 	%p12, %r4, 0;
	setp.eq.s32 	%p13, %r6, 1062207488;
	setp.lt.s32 	%p14, %r20, 0;
	selp.b32 	%r28, 0, 2146435072, %p14;
	and.b32  	%r29, %r20, 2147483647;
	setp.ne.s32 	%p15, %r29, 1071644672;
	or.b32  	%r30, %r28, -2147483648;
	selp.b32 	%r31, %r30, %r28, %p15;
	selp.b32 	%r32, %r31, %r28, %p13;
	selp.b32 	%r33, %r32, %r28, %p12;
	mov.b32 	%r34, 0;
	mov.b64 	%fd31, {%r34, %r33};
$L__BB0_8:
	cvta.to.global.u64 	%rd3, %rd2;
	setp.eq.f64 	%p16, %fd1, 0d3FF0000000000000;
	selp.f64 	%fd18, 0d3FF0000000000000, %fd31, %p16;
	add.f64 	%fd19, %fd18, 0d3FF0000000000000;
	add.f64 	%fd20, %fd19, %fd19;
	rcp.rn.f64 	%fd21, %fd20;
	add.s32 	%r35, %r1, 2;
	mad.lo.s32 	%r36, %r9, %r35, %r3;
	mul.wide.s32 	%rd4, %r36, 8;
	add.s64 	%rd5, %rd3, %rd4;
	ld.global.f64 	%fd22, [%rd5];
	mul.lo.s32 	%r37, %r9, %r1;
	add.s32 	%r38, %r37, %r3;
	mul.wide.s32 	%rd6, %r38, 8;
	add.s64 	%rd7, %rd3, %rd6;
	ld.global.f64 	%fd23, [%rd7];
	add.f64 	%fd24, %fd22, %fd23;
	add.s32 	%r39, %r37, %r9;
	add.s32 	%r40, %r17, %r39;
	add.s32 	%r41, %r40, 2;
	mul.wide.s32 	%rd8, %r41, 8;
	add.s64 	%rd9, %rd3, %rd8;
	ld.global.f64 	%fd25, [%rd9];
	ld.global.f64 	%fd26, [%rd9+-16];
	add.f64 	%fd27, %fd25, %fd26;
	fma.rn.f64 	%fd28, %fd18, %fd27, %fd24;
	mul.f64 	%fd29, %fd21, %fd28;
	add.s32 	%r42, %r40, 1;
	cvta.to.global.u64 	%rd10, %rd1;
	mul.wide.s32 	%rd11, %r42, 8;
	add.s64 	%rd12, %rd10, %rd11;
	st.global.f64 	[%rd12], %fd29;
$L__BB0_9:
	ret;

}
	// .globl	_Z16updateThetaGuessPdS_S_dii
.visible .entry _Z16updateThetaGuessPdS_S_dii(
	.param .u64 .ptr .align 1 _Z16updateThetaGuessPdS_S_dii_param_0,
	.param .u64 .ptr .align 1 _Z16updateThetaGuessPdS_S_dii_param_1,
	.param .u64 .ptr .align 1 _Z16updateThetaGuessPdS_S_dii_param_2,
	.param .f64 _Z16updateThetaGuessPdS_S_dii_param_3,
	.param .u32 _Z16updateThetaGuessPdS_S_dii_param_4,
	.param .u32 _Z16updateThetaGuessPdS_S_dii_param_5
)
{
	.reg .pred 	%p<4>;
	.reg .b32 	%r<12>;
	.reg .b64 	%rd<11>;
	.reg .b64 	%fd<6>;

	ld.param.u64 	%rd1, [_Z16updateThetaGuessPdS_S_dii_param_0];
	ld.param.u64 	%rd2, [_Z16updateThetaGuessPdS_S_dii_param_1];
	ld.param.u64 	%rd3, [_Z16updateThetaGuessPdS_S_dii_param_2];
	ld.param.f64 	%fd1, [_Z16updateThetaGuessPdS_S_dii_param_3];
	ld.param.u32 	%r4, [_Z16updateThetaGuessPdS_S_dii_param_4];
	ld.param.u32 	%r3, [_Z16updateThetaGuessPdS_S_dii_param_5];
	mov.u32 	%r5, %ctaid.y;
	mov.u32 	%r6, %ntid.y;
	mov.u32 	%r7, %tid.y;
	mad.lo.s32 	%r1, %r5, %r6, %r7;
	mov.u32 	%r8, %ctaid.x;
	mov.u32 	%r9, %ntid.x;
	mov.u32 	%r10, %tid.x;
	mad.lo.s32 	%r2, %r8, %r9, %r10;
	setp.ge.s32 	%p1, %r1, %r4;
	setp.ge.s32 	%p2, %r2, %r3;
	or.pred  	%p3, %p1, %p2;
	@%p3 bra 	$L__BB1_2;
	cvta.to.global.u64 	%rd4, %rd1;
	cvta.to.global.u64 	%rd5, %rd2;
	cvta.to.global.u64 	%rd6, %rd3;
	mad.lo.s32 	%r11, %r3, %r1, %r2;
	mul.wide.s32 	%rd7, %r11, 8;
	add.s64 	%rd8, %rd4, %rd7;
	ld.global.f64 	%fd2, [%rd8];
	add.s64 	%rd9, %rd5, %rd7;
	ld.global.f64 	%fd3, [%rd9];
	sub.f64 	%fd4, %fd3, %fd2;
	fma.rn.f64 	%fd5, %fd1, %fd4, %fd2;
	add.s64 	%rd10, %rd6, %rd7;
	st.global.f64 	[%rd10], %fd5;
$L__BB1_2:
	ret;

}
.func  (.param .b64 func_retval0) __internal_accurate_pow(
	.param .b64 __internal_accurate_pow_param_0
)
{
	.reg .pred 	%p<8>;
	.reg .b32 	%r<49>;
	.reg .b32 	%f<3>;
	.reg .b64 	%fd<109>;

	ld.param.f64 	%fd10, [__internal_accurate_pow_param_0];
	{
	.reg .b32 %temp; 
	mov.b64 	{%temp, %r46}, %fd10;
	}
	{
	.reg .b32 %temp; 
	mov.b64 	{%r45, %temp}, %fd10;
	}
	shr.u32 	%r47, %r46, 20;
	setp.gt.u32 	%p1, %r46, 1048575;
	@%p1 bra 	$L__BB2_2;
	mul.f64 	%fd11, %fd10, 0d4350000000000000;
	{
	.reg .b32 %temp; 
	mov.b64 	{%temp, %r46}, %fd11;
	}
	{
	.reg .b32 %temp; 
	mov.b64 	{%r45, %temp}, %fd11;
	}
	shr.u32 	%r16, %r46, 20;
	add.s32 	%r47, %r16, -54;
$L__BB2_2:
	add.s32 	%r48, %r47, -1023;
	and.b32  	%r17, %r46, -2146435073;
	or.b32  	%r18, %r17, 1072693248;
	mov.b64 	%fd107, {%r45, %r18};
	setp.lt.u32 	%p2, %r18, 1073127583;
	@%p2 bra 	$L__BB2_4;
	{
	.reg .b32 %temp; 
	mov.b64 	{%r19, %temp}, %fd107;
	}
	{
	.reg .b32 %temp; 
	mov.b64 	{%temp, %r20}, %fd107;
	}
	add.s32 	%r21, %r20, -1048576;
	mov.b64 	%fd107, {%r19, %r21};
	add.s32 	%r48, %r47, -1022;
$L__BB2_4:
	add.f64 	%fd12, %fd107, 0dBFF0000000000000;
	add.f64 	%fd13, %fd107, 0d3FF0000000000000;
	rcp.approx.ftz.f64 	%fd14, %fd13;
	neg.f64 	%fd15, %fd13;
	fma.rn.f64 	%fd16, %fd15, %fd14, 0d3FF0000000000000;
	fma.rn.f64 	%fd17, %fd16, %fd16, %fd16;
	fma.rn.f64 	%fd18, %fd17, %fd14, %fd14;
	mul.f64 	%fd19, %fd12, %fd18;
	fma.rn.f64 	%fd20, %fd12, %fd18, %fd19;
	mul.f64 	%fd21, %fd20, %fd20;
	fma.rn.f64 	%fd22, %fd21, 0d3EB0F5FF7D2CAFE2, 0d3ED0F5D241AD3B5A;
	fma.rn.f64 	%fd23, %fd22, %fd21, 0d3EF3B20A75488A3F;
	fma.rn.f64 	%fd24, %fd23, %fd21, 0d3F1745CDE4FAECD5;
	fma.rn.f64 	%fd25, %fd24, %fd21, 0d3F3C71C7258A578B;
	fma.rn.f64 	%fd26, %fd25, %fd21, 0d3F6249249242B910;
	fma.rn.f64 	%fd27, %fd26, %fd21, 0d3F89999999999DFB;
	sub.f64 	%fd28, %fd12, %fd20;
	add.f64 	%fd29, %fd28, %fd28;
	neg.f64 	%fd30, %fd20;
	fma.rn.f64 	%fd31, %fd30, %fd12, %fd29;
	mul.f64 	%fd32, %fd18, %fd31;
	fma.rn.f64 	%fd33, %fd21, %fd27, 0d3FB5555555555555;
	mov.f64 	%fd34, 0d3FB5555555555555;
	sub.f64 	%fd35, %fd34, %fd33;
	fma.rn.f64 	%fd36, %fd21, %fd27, %fd35;
	add.f64 	%fd37, %fd36, 0dBC46A4CB00B9E7B0;
	add.f64 	%fd38, %fd33, %fd37;
	sub.f64 	%fd39, %fd33, %fd38;
	add.f64 	%fd40, %fd37, %fd39;
	mul.rn.f64 	%fd41, %fd20, %fd20;
	neg.f64 	%fd42, %fd41;
	fma.rn.f64 	%fd43, %fd20, %fd20, %fd42;
	{
	.reg .b32 %temp; 
	mov.b64 	{%r22, %temp}, %fd32;
	}
	{
	.reg .b32 %temp; 
	mov.b64 	{%temp, %r23}, %fd32;
	}
	add.s32 	%r24, %r23, 1048576;
	mov.b64 	%fd44, {%r22, %r24};
	fma.rn.f64 	%fd45, %fd20, %fd44, %fd43;
	mul.rn.f64 	%fd46, %fd41, %fd20;
	neg.f64 	%fd47, %fd46;
	fma.rn.f64 	%fd48, %fd41, %fd20, %fd47;
	fma.rn.f64 	%fd49, %fd41, %fd32, %fd48;
	fma.rn.f64 	%fd50, %fd45, %fd20, %fd49;
	mul.rn.f64 	%fd51, %fd38, %fd46;
	neg.f64 	%fd52, %fd51;
	fma.rn.f64 	%fd53, %fd38, %fd46, %fd52;
	fma.rn.f64 	%fd54, %fd38, %fd50, %fd53;
	fma.rn.f64 	%fd55, %fd40, %fd46, %fd54;
	add.f64 	%fd56, %fd51, %fd55;
	sub.f64 	%fd57, %fd51, %fd56;
	add.f64 	%fd58, %fd55, %fd57;
	add.f64 	%fd59, %fd20, %fd56;
	sub.f64 	%fd60, %fd20, %fd59;
	add.f64 	%fd61, %fd56, %fd60;
	add.f64 	%fd62, %fd58, %fd61;
	add.f64 	%fd63, %fd32, %fd62;
	add.f64 	%fd64, %fd59, %fd63;
	sub.f64 	%fd65, %fd59, %fd64;
	add.f64 	%fd66, %fd63, %fd65;
	xor.b32  	%r25, %r48, -2147483648;
	mov.b32 	%r26, 1127219200;
	mov.b64 	%fd67, {%r25, %r26};
	mov.b32 	%r27, -2147483648;
	mov.b64 	%fd68, {%r27, %r26};
	sub.f64 	%fd69, %fd67, %fd68;
	fma.rn.f64 	%fd70, %fd69, 0d3FE62E42FEFA39EF, %fd64;
	fma.rn.f64 	%fd71, %fd69, 0dBFE62E42FEFA39EF, %fd70;
	sub.f64 	%fd72, %fd71, %fd64;
	sub.f64 	%fd73, %fd66, %fd72;
	fma.rn.f64 	%fd74, %fd69, 0d3C7ABC9E3B39803F, %fd73;
	add.f64 	%fd75, %fd70, %fd74;
	sub.f64 	%fd76, %fd70, %fd75;
	add.f64 	%fd77, %fd74, %fd76;
	mov.f64 	%fd78, 0d4000000000000000;
	{
	.reg .b32 %temp; 
	mov.b64 	{%temp, %r28}, %fd78;
	}
	{
	.reg .b32 %temp; 
	mov.b64 	{%r29, %temp}, %fd78;
	}
	shl.b32 	%r30, %r28, 1;
	setp.gt.u32 	%p3, %r30, -33554433;
	and.b32  	%r31, %r28, -15728641;
	selp.b32 	%r32, %r31, %r28, %p3;
	mov.b64 	%fd79, {%r29, %r32};
	mul.rn.f64 	%fd80, %fd75, %fd79;
	neg.f64 	%fd81, %fd80;
	fma.rn.f64 	%fd82, %fd75, %fd79, %fd81;
	fma.rn.f64 	%fd83, %fd77, %fd79, %fd82;
	add.f64 	%fd4, %fd80, %fd83;
	sub.f64 	%fd84, %fd80, %fd4;
	add.f64 	%fd5, %fd83, %fd84;
	fma.rn.f64 	%fd85, %fd4, 0d3FF71547652B82FE, 0d4338000000000000;
	{
	.reg .b32 %temp; 
	mov.b64 	{%r13, %temp}, %fd85;
	}
	mov.f64 	%fd86, 0dC338000000000000;
	add.rn.f64 	%fd87, %fd85, %fd86;
	fma.rn.f64 	%fd88, %fd87, 0dBFE62E42FEFA39EF, %fd4;
	fma.rn.f64 	%fd89, %fd87, 0dBC7ABC9E3B39803F, %fd88;
	fma.rn.f64 	%fd90, %fd89, 0d3E5ADE1569CE2BDF, 0d3E928AF3FCA213EA;
	fma.rn.f64 	%fd91, %fd90, %fd89, 0d3EC71DEE62401315;
	fma.rn.f64 	%fd92, %fd91, %fd89, 0d3EFA01997C89EB71;
	fma.rn.f64 	%fd93, %fd92, %fd89, 0d3F2A01A014761F65;
	fma.rn.f64 	%fd94, %fd93, %fd89, 0d3F56C16C1852B7AF;
	fma.rn.f64 	%fd95, %fd94, %fd89, 0d3F81111111122322;
	fma.rn.f64 	%fd96, %fd95, %fd89, 0d3FA55555555502A1;
	fma.rn.f64 	%fd97, %fd96, %fd89, 0d3FC5555555555511;
	fma.rn.f64 	%fd98, %fd97, %fd89, 0d3FE000000000000B;
	fma.rn.f64 	%fd99, %fd98, %fd89, 0d3FF0000000000000;
	fma.rn.f64 	%fd100, %fd99, %fd89, 0d3FF0000000000000;
	{
	.reg .b32 %temp; 
	mov.b64 	{%r14, %temp}, %fd100;
	}
	{
	.reg .b32 %temp; 
	mov.b64 	{%temp, %r15}, %fd100;
	}
	shl.b32 	%r33, %r13, 20;
	add.s32 	%r34, %r33, %r15;
	mov.b64 	%fd108, {%r14, %r34};
	{
	.reg .b32 %temp; 
	mov.b64 	{%temp, %r35}, %fd4;
	}
	mov.b32 	%f2, %r35;
	abs.f32 	%f1, %f2;
	setp.lt.f32 	%p4, %f1, 0f4086232B;
	@%p4 bra 	$L__BB2_7;
	setp.lt.f64 	%p5, %fd4, 0d0000000000000000;
	add.f64 	%fd101, %fd4, 0d7FF0000000000000;
	selp.f64 	%fd108, 0d0000000000000000, %fd101, %p5;
	setp.geu.f32 	%p6, %f1, 0f40874800;
	@%p6 bra 	$L__BB2_7;
	shr.u32 	%r36, %r13, 31;
	add.s32 	%r37, %r13, %r36;
	shr.s32 	%r38, %r37, 1;
	shl.b32 	%r39, %r38, 20;
	add.s32 	%r40, %r15, %r39;
	mov.b64 	%fd102, {%r14, %r40};
	sub.s32 	%r41, %r13, %r38;
	shl.b32 	%r42, %r41, 20;
	add.s32 	%r43, %r42, 1072693248;
	mov.b32 	%r44, 0;
	mov.b64 	%fd103, {%r44, %r43};
	mul.f64 	%fd108, %fd103, %fd102;
$L__BB2_7:
	abs.f64 	%fd104, %fd108;
	setp.eq.f64 	%p7, %fd104, 0d7FF0000000000000;
	fma.rn.f64 	%fd105, %fd108, %fd5, %fd108;
	selp.f64 	%fd106, %fd108, %fd105, %p7;
	st.param.f64 	[func_retval0], %fd106;
	ret;

}


// ===== COMPILED SASS (sm_100) =====

	.target	sm_100

	.elftype	@"ET_EXEC"


//--------------------- .note.nv.tkinfo           --------------------------
	.section	.note.nv.tkinfo,"",@"SHT_NOTE"
	.sectionflags	@"SHF_NOTE_NV_TKINFO"
	.tkinfo
        /*0018*/ 	.word	0x00000002
        /*0030*/ 	.string	""
        /*0030*/ 	.string	"ptxas"
        /*0030*/ 	.string	"Cuda compilation tools, release 13.0, V13.0.88"
        /*0030*/ 	.string	"Build cuda_13.0.r13.0/compiler.36424714_0"
        /*0030*/ 	.string	"-arch sm_100 -m 64 "



//--------------------- .note.nv.cuinfo           --------------------------
	.section	.note.nv.cuinfo,"",@"SHT_NOTE"
	.sectionflags	@"SHF_NOTE_NV_CUINFO"
        /*0018*/ 	.short	0x0002
        /*001a*/ 	.short	0x0064
        /*001c*/ 	.short	0x0082
	.zero		2


//--------------------- .nv.info                  --------------------------
	.section	.nv.info,"",@"SHT_CUDA_INFO"
	.align	4


	//----- nvinfo : EIATTR_REGCOUNT
	.align		4
        /*0000*/ 	.byte	0x04, 0x2f
        /*0002*/ 	.short	(.L_1 - .L_0)
	.align		4
.L_0:
        /*0004*/ 	.word	index@(_Z14calculateThetaPdS_ddii)
        /*0008*/ 	.word	0x0000001d


	//----- nvinfo : EIATTR_FRAME_SIZE
	.align		4
.L_1:
        /*000c*/ 	.byte	0x04, 0x11
        /*000e*/ 	.short	(.L_3 - .L_2)
	.align		4
.L_2:
        /*0010*/ 	.word	index@($_Z14calculateThetaPdS_ddii$__internal_accurate_pow)
        /*0014*/ 	.word	0x00000000


	//----- nvinfo : EIATTR_FRAME_SIZE
	.align		4
.L_3:
        /*0018*/ 	.byte	0x04, 0x11
        /*001a*/ 	.short	(.L_5 - .L_4)
	.align		4
.L_4:
        /*001c*/ 	.word	index@($__internal_1_$__cuda_sm20_div_rn_f64_full)
        /*0020*/ 	.word	0x00000000


	//----- nvinfo : EIATTR_FRAME_SIZE
	.align		4
.L_5:
        /*0024*/ 	.byte	0x04, 0x11
        /*0026*/ 	.short	(.L_7 - .L_6)
	.align		4
.L_6:
        /*0028*/ 	.word	index@($__internal_0_$__cuda_sm20_dblrcp_rn_slowpath_v3)
        /*002c*/ 	.word	0x00000000


	//----- nvinfo : EIATTR_FRAME_SIZE
	.align		4
.L_7:
        /*0030*/ 	.byte	0x04, 0x11
        /*0032*/ 	.short	(.L_9 - .L_8)
	.align		4
.L_8:
        /*0034*/ 	.word	index@(_Z14calculateThetaPdS_ddii)
        /*0038*/ 	.word	0x00000000


	//----- nvinfo : EIATTR_REGCOUNT
	.align		4
.L_9:
        /*003c*/ 	.byte	0x04, 0x2f
        /*003e*/ 	.short	(.L_11 - .L_10)
	.align		4
.L_10:
        /*0040*/ 	.word	index@(_Z16updateThetaGuessPdS_S_dii)
        /*0044*/ 	.word	0x00000010


	//----- nvinfo : EIATTR_FRAME_SIZE
	.align		4
.L_11:
        /*0048*/ 	.byte	0x04, 0x11
        /*004a*/ 	.short	(.L_13 - .L_12)
	.align		4
.L_12:
        /*004c*/ 	.word	index@(_Z16updateThetaGuessPdS_S_dii)
        /*0050*/ 	.word	0x00000000


	//----- nvinfo : EIATTR_MIN_STACK_SIZE
	.align		4
.L_13:
        /*0054*/ 	.byte	0x04, 0x12
        /*0056*/ 	.short	(.L_15 - .L_14)
	.align		4
.L_14:
        /*0058*/ 	.word	index@(_Z16updateThetaGuessPdS_S_dii)
        /*005c*/ 	.word	0x00000000


	//----- nvinfo : EIATTR_MIN_STACK_SIZE
	.align		4
.L_15:
        /*0060*/ 	.byte	0x04, 0x12
        /*0062*/ 	.short	(.L_17 - .L_16)
	.align		4
.L_16:
        /*0064*/ 	.word	index@(_Z14calculateThetaPdS_ddii)
        /*0068*/ 	.word	0x00000000
.L_17:


//--------------------- .nv.compat                --------------------------
	.section	.nv.compat,"",@"SHT_CUDA_COMPAT_INFO"
	.align	4
        /*0000*/ 	.byte	0x02, 0x09, 0x00, 0x00, 0x02, 0x02, 0x01, 0x00, 0x02, 0x05, 0x05, 0x00, 0x03, 0x07, 0x01, 0x01
        /*0010*/ 	.byte	0x02, 0x03, 0x00, 0x00, 0x02, 0x06, 0x01, 0x00, 0x04, 0x0b, 0x08, 0x00, 0x01, 0x00, 0x00, 0x00
        /*0020*/ 	.byte	0x00, 0x00, 0x00, 0x00


//--------------------- .nv.info._Z16updateThetaGuessPdS_S_dii --------------------------
	.section	.nv.info._Z16updateThetaGuessPdS_S_dii,"",@"SHT_CUDA_INFO"
	.sectionflags	@""
	.align	4


	//----- nvinfo : EIATTR_CUDA_API_VERSION
	.align		4
        /*0000*/ 	.byte	0x04, 0x37
        /*0002*/ 	.short	(.L_19 - .L_18)
.L_18:
        /*0004*/ 	.word	0x00000082


	//----- nvinfo : EIATTR_KPARAM_INFO
	.align		4
.L_19:
        /*0008*/ 	.byte	0x04, 0x17
        /*000a*/ 	.short	(.L_21 - .L_20)
.L_20:
        /*000c*/ 	.word	0x00000000
        /*0010*/ 	.short	0x0005
        /*0012*/ 	.short	0x0024
        /*0014*/ 	.byte	0x00, 0xf0, 0x11, 0x00


	//----- nvinfo : EIATTR_KPARAM_INFO
	.align		4
.L_21:
        /*0018*/ 	.byte	0x04, 0x17
        /*001a*/ 	.short	(.L_23 - .L_22)
.L_22:
        /*001c*/ 	.word	0x00000000
        /*0020*/ 	.short	0x0004
        /*0022*/ 	.short	0x0020
        /*0024*/ 	.byte	0x00, 0xf0, 0x11, 0x00


	//----- nvinfo : EIATTR_KPARAM_INFO
	.align		4
.L_23:
        /*0028*/ 	.byte	0x04, 0x17
        /*002a*/ 	.short	(.L_25 - .L_24)
.L_24:
        /*002c*/ 	.word	0x00000000
        /*0030*/ 	.short	0x0003
        /*0032*/ 	.short	0x0018
        /*0034*/ 	.byte	0x00, 0xf0, 0x21, 0x00


	//----- nvinfo : EIATTR_KPARAM_INFO
	.align		4
.L_25:
        /*0038*/ 	.byte	0x04, 0x17
        /*003a*/ 	.short	(.L_27 - .L_26)
.L_26:
        /*003c*/ 	.word	0x00000000
        /*0040*/ 	.short	0x0002
        /*0042*/ 	.short	0x0010
        /*0044*/ 	.byte	0x00, 0xf5, 0x21, 0x00


	//----- nvinfo : EIATTR_KPARAM_INFO
	.align		4
.L_27:
        /*0048*/ 	.byte	0x04, 0x17
        /*004a*/ 	.short	(.L_29 - .L_28)
.L_28:
        /*004c*/ 	.word	0x00000000
        /*0050*/ 	.short	0x0001
        /*0052*/ 	.short	0x0008
        /*0054*/ 	.byte	0x00, 0xf5, 0x21, 0x00


	//----- nvinfo : EIATTR_KPARAM_INFO
	.align		4
.L_29:
        /*0058*/ 	.byte	0x04, 0x17
        /*005a*/ 	.short	(.L_31 - .L_30)
.L_30:
        /*005c*/ 	.word	0x00000000
        /*0060*/ 	.short	0x0000
        /*0062*/ 	.short	0x0000
        /*0064*/ 	.byte	0x00, 0xf5, 0x21, 0x00


	//----- nvinfo : EIATTR_SPARSE_MMA_MASK
	.align		4
.L_31:
        /*0068*/ 	.byte	0x03, 0x50
        /*006a*/ 	.short	0x0000


	//----- nvinfo : EIATTR_MAXREG_COUNT
	.align		4
        /*006c*/ 	.byte	0x03, 0x1b
        /*006e*/ 	.short	0x00ff


	//----- nvinfo : EIATTR_MERCURY_ISA_VERSION
	.align		4
        /*0070*/ 	.byte	0x03, 0x5f
        /*0072*/ 	.short	0x0101


	//----- nvinfo : EIATTR_VRC_CTA_INIT_COUNT
	.align		4
        /*0074*/ 	.byte	0x02, 0x4a
	.zero		1
	.zero		1


	//----- nvinfo : EIATTR_EXIT_INSTR_OFFSETS
	.align		4
        /*0078*/ 	.byte	0x04, 0x1c
        /*007a*/ 	.short	(.L_33 - .L_32)


	//   ....[0]....
.L_32:
        /*007c*/ 	.word	0x000000c0


	//   ....[1]....
        /*0080*/ 	.word	0x000001b0


	//----- nvinfo : EIATTR_CBANK_PARAM_SIZE
	.align		4
.L_33:
        /*0084*/ 	.byte	0x03, 0x19
        /*0086*/ 	.short	0x0028


	//----- nvinfo : EIATTR_PARAM_CBANK
	.align		4
        /*0088*/ 	.byte	0x04, 0x0a
        /*008a*/ 	.short	(.L_35 - .L_34)
	.align		4
.L_34:
        /*008c*/ 	.word	index@(.nv.constant0._Z16updateThetaGuessPdS_S_dii)
        /*0090*/ 	.short	0x0380
        /*0092*/ 	.short	0x0028


	//----- nvinfo : EIATTR_SW_WAR
	.align		4
.L_35:
        /*0094*/ 	.byte	0x04, 0x36
        /*0096*/ 	.short	(.L_37 - .L_36)
.L_36:
        /*0098*/ 	.word	0x00000008
.L_37:


//--------------------- .nv.info._Z14calculateThetaPdS_ddii --------------------------
	.section	.nv.info._Z14calculateThetaPdS_ddii,"",@"SHT_CUDA_INFO"
	.sectionflags	@""
	.align	4


	//----- nvinfo : EIATTR_CUDA_API_VERSION
	.align		4
        /*0000*/ 	.byte	0x04, 0x37
        /*0002*/ 	.short	(.L_39 - .L_38)
.L_38:
        /*0004*/ 	.word	0x00000082


	//----- nvinfo : EIATTR_KPARAM_INFO
	.align		4
.L_39:
        /*0008*/ 	.byte	0x04, 0x17
        /*000a*/ 	.short	(.L_41 - .L_40)
.L_40:
        /*000c*/ 	.word	0x00000000
        /*0010*/ 	.short	0x0005
        /*0012*/ 	.short	0x0024
        /*0014*/ 	.byte	0x00, 0xf0, 0x11, 0x00


	//----- nvinfo : EIATTR_KPARAM_INFO
	.align		4
.L_41:
        /*0018*/ 	.byte	0x04, 0x17
        /*001a*/ 	.short	(.L_43 - .L_42)
.L_42:
        /*001c*/ 	.word	0x00000000
        /*0020*/ 	.short	0x0004
        /*0022*/ 	.short	0x0020
        /*0024*/ 	.byte	0x00, 0xf0, 0x11, 0x00


	//----- nvinfo : EIATTR_KPARAM_INFO
	.align		4
.L_43:
        /*0028*/ 	.byte	0x04, 0x17
        /*002a*/ 	.short	(.L_45 - .L_44)
.L_44:
        /*002c*/ 	.word	0x00000000
        /*0030*/ 	.short	0x0003
        /*0032*/ 	.short	0x0018
        /*0034*/ 	.byte	0x00, 0xf0, 0x21, 0x00


	//----- nvinfo : EIATTR_KPARAM_INFO
	.align		4
.L_45:
        /*0038*/ 	.byte	0x04, 0x17
        /*003a*/ 	.short	(.L_47 - .L_46)
.L_46:
        /*003c*/ 	.word	0x00000000
        /*0040*/ 	.short	0x0002
        /*0042*/ 	.short	0x0010
        /*0044*/ 	.byte	0x00, 0xf0, 0x21, 0x00


	//----- nvinfo : EIATTR_KPARAM_INFO
	.align		4
.L_47:
        /*0048*/ 	.byte	0x04, 0x17
        /*004a*/ 	.short	(.L_49 - .L_48)
.L_48:
        /*004c*/ 	.word	0x00000000
        /*0050*/ 	.short	0x0001
        /*0052*/ 	.short	0x0008
        /*0054*/ 	.byte	0x00, 0xf5, 0x21, 0x00


	//----- nvinfo : EIATTR_KPARAM_INFO
	.align		4
.L_49:
        /*0058*/ 	.byte	0x04, 0x17
        /*005a*/ 	.short	(.L_51 - .L_50)
.L_50:
        /*005c*/ 	.word	0x00000000
        /*0060*/ 	.short	0x0000
        /*0062*/ 	.short	0x0000
        /*0064*/ 	.byte	0x00, 0xf5, 0x21, 0x00


	//----- nvinfo : EIATTR_SPARSE_MMA_MASK
	.align		4
.L_51:
        /*0068*/ 	.byte	0x03, 0x50
        /*006a*/ 	.short	0x0000


	//----- nvinfo : EIATTR_MAXREG_COUNT
	.align		4
        /*006c*/ 	.byte	0x03, 0x1b
        /*006e*/ 	.short	0x00ff


	//----- nvinfo : EIATTR_MERCURY_ISA_VERSION
	.align		4
        /*0070*/ 	.byte	0x03, 0x5f
        /*0072*/ 	.short	0x0101


	//----- nvinfo : EIATTR_VRC_CTA_INIT_COUNT
	.align		4
        /*0074*/ 	.byte	0x02, 0x4a
	.zero		1
	.zero		1


	//----- nvinfo : EIATTR_EXIT_INSTR_OFFSETS
	.align		4
        /*0078*/ 	.byte	0x04, 0x1c
        /*007a*/ 	.short	(.L_53 - .L_52)


	//   ....[0]....
.L_52:
        /*007c*/ 	.word	0x00000100


	//   ....[1]....
        /*0080*/ 	.word	0x00000630


	//----- nvinfo : EIATTR_CRS_STACK_SIZE
	.align		4
.L_53:
        /*0084*/ 	.byte	0x04, 0x1e
        /*0086*/ 	.short	(.L_55 - .L_54)
.L_54:
        /*0088*/ 	.word	0x00000000


	//----- nvinfo : EIATTR_CBANK_PARAM_SIZE
	.align		4
.L_55:
        /*008c*/ 	.byte	0x03, 0x19
        /*008e*/ 	.short	0x0028


	//----- nvinfo : EIATTR_PARAM_CBANK
	.align		4
        /*0090*/ 	.byte	0x04, 0x0a
        /*0092*/ 	.short	(.L_57 - .L_56)
	.align		4
.L_56:
        /*0094*/ 	.word	index@(.nv.constant0._Z14calculateThetaPdS_ddii)
        /*0098*/ 	.short	0x0380
        /*009a*/ 	.short	0x0028


	//----- nvinfo : EIATTR_SW_WAR
	.align		4
.L_57:
        /*009c*/ 	.byte	0x04, 0x36
        /*009e*/ 	.short	(.L_59 - .L_58)
.L_58:
        /*00a0*/ 	.word	0x00000008
.L_59:


//--------------------- .nv.callgraph             --------------------------
	.section	.nv.callgraph,"",@"SHT_CUDA_CALLGRAPH"
	.align	4
	.sectionentsize	8
	.align		4
        /*0000*/ 	.word	0x00000000
	.align		4
        /*0004*/ 	.word	0xffffffff
	.align		4
        /*0008*/ 	.word	0x00000000
	.align		4
        /*000c*/ 	.word	0xfffffffe
	.align		4
        /*0010*/ 	.word	0x00000000
	.align		4
        /*0014*/ 	.word	0xfffffffd
	.align		4
        /*0018*/ 	.word	0x00000000
	.align		4
        /*001c*/ 	.word	0xfffffffc


//--------------------- .text._Z16updateThetaGuessPdS_S_dii --------------------------
	.section	.text._Z16updateThetaGuessPdS_S_dii,"ax",@progbits
	.align	128
        .global         _Z16updateThetaGuessPdS_S_dii
        .type           _Z16updateThetaGuessPdS_S_dii,@function
        .size           _Z16updateThetaGuessPdS_S_dii,(.L_x_16 - _Z16updateThetaGuessPdS_S_dii)
        .other          _Z16updateThetaGuessPdS_S_dii,@"STO_CUDA_ENTRY STV_DEFAULT"
_Z16updateThetaGuessPdS_S_dii:
.text._Z16updateThetaGuessPdS_S_dii:
[----:B------:R-:W-:Y:S01]  /*0000*/  LDC R1, c[0x0][0x37c] ;  /* 0x0000df00ff017b82 */ /* 0x000fe20000000800 */
[----:B------:R-:W0:Y:S07]  /*0010*/  S2R R2, SR_TID.X ;  /* 0x0000000000027919 */ /* 0x000e2e0000002100 */
[----:B------:R-:W1:Y:S01]  /*0020*/  LDC R0, c[0x0][0x364] ;  /* 0x0000d900ff007b82 */ /* 0x000e620000000800 */
[----:B------:R-:W2:Y:S01]  /*0030*/  LDCU.64 UR6, c[0x0][0x3a0] ;  /* 0x00007400ff0677ac */ /* 0x000ea20008000a00 */
[----:B------:R-:W1:Y:S06]  /*0040*/  S2R R3, SR_TID.Y ;  /* 0x0000000000037919 */ /* 0x000e6c0000002200 */
[----:B------:R-:W0:Y:S08]  /*0050*/  S2UR UR5, SR_CTAID.X ;  /* 0x00000000000579c3 */ /* 0x000e300000002500 */
[----:B------:R-:W0:Y:S08]  /*0060*/  LDC R7, c[0x0][0x360] ;  /* 0x0000d800ff077b82 */ /* 0x000e300000000800 */
[----:B------:R-:W1:Y:S01]  /*0070*/  S2UR UR4, SR_CTAID.Y ;  /* 0x00000000000479c3 */ /* 0x000e620000002600 */
[----:B0-----:R-:W-:-:S05]  /*0080*/  IMAD R7, R7, UR5, R2 ;  /* 0x0000000507077c24 */ /* 0x001fca000f8e0202 */
[----:B--2---:R-:W-:Y:S01]  /*0090*/  ISETP.GE.AND P0, PT, R7, UR7, PT ;  /* 0x0000000707007c0c */ /* 0x004fe2000bf06270 */
[----:B-1----:R-:W-:-:S05]  /*00a0*/  IMAD R0, R0, UR4, R3 ;  /* 0x0000000400007c24 */ /* 0x002fca000f8e0203 */
[----:B------:R-:W-:-:S13]  /*00b0*/  ISETP.GE.OR P0, PT, R0, UR6, P0 ;  /* 0x0000000600007c0c */ /* 0x000fda0008706670 */
[----:B------:R-:W-:Y:S05]  /*00c0*/  @P0 EXIT ;  /* 0x000000000000094d */ /* 0x000fea0003800000 */
[----:B------:R-:W0:Y:S01]  /*00d0*/  LDC.64 R2, c[0x0][0x380] ;  /* 0x0000e000ff027b82 */ /* 0x000e220000000a00 */
[----:B------:R-:W1:Y:S01]  /*00e0*/  LDCU.64 UR4, c[0x0][0x358] ;  /* 0x00006b00ff0477ac */ /* 0x000e620008000a00 */
[----:B------:R-:W-:-:S06]  /*00f0*/  IMAD R13, R0, UR7, R7 ;  /* 0x00000007000d7c24 */ /* 0x000fcc000f8e0207 */
[----:B------:R-:W2:Y:S08]  /*0100*/  LDC.64 R4, c[0x0][0x388] ;  /* 0x0000e200ff047b82 */ /* 0x000eb00000000a00 */
[----:B------:R-:W3:Y:S01]  /*0110*/  LDC.64 R8, c[0x0][0x398] ;  /* 0x0000e600ff087b82 */ /* 0x000ee20000000a00 */
[----:B0-----:R-:W-:-:S07]  /*0120*/  IMAD.WIDE R2, R13, 0x8, R2 ;  /* 0x000000080d027825 */ /* 0x001fce00078e0202 */
[----:B------:R-:W0:Y:S01]  /*0130*/  LDC.64 R10, c[0x0][0x390] ;  /* 0x0000e400ff0a7b82 */ /* 0x000e220000000a00 */
[----:B-1----:R-:W4:Y:S01]  /*0140*/  LDG.E.64 R2, desc[UR4][R2.64] ;  /* 0x0000000402027981 */ /* 0x002f22000c1e1b00 */
[----:B--2---:R-:W-:-:S06]  /*0150*/  IMAD.WIDE R4, R13, 0x8, R4 ;  /* 0x000000080d047825 */ /* 0x004fcc00078e0204 */
[----:B------:R-:W4:Y:S02]  /*0160*/  LDG.E.64 R4, desc[UR4][R4.64] ;  /* 0x0000000404047981 */ /* 0x000f24000c1e1b00 */
[----:B----4-:R-:W-:-:S08]  /*0170*/  DADD R6, -R2, R4 ;  /* 0x0000000002067229 */ /* 0x010fd00000000104 */
[----:B---3--:R-:W-:Y:S01]  /*0180*/  DFMA R6, R6, R8, R2 ;  /* 0x000000080606722b */ /* 0x008fe20000000002 */
[----:B0-----:R-:W-:-:S06]  /*0190*/  IMAD.WIDE R8, R13, 0x8, R10 ;  /* 0x000000080d087825 */ /* 0x001fcc00078e020a */
[----:B------:R-:W-:Y:S01]  /*01a0*/  STG.E.64 desc[UR4][R8.64], R6 ;  /* 0x0000000608007986 */ /* 0x000fe2000c101b04 */
[----:B------:R-:W-:Y:S05]  /*01b0*/  EXIT ;  /* 0x000000000000794d */ /* 0x000fea0003800000 */
.L_x_0:
[----:B------:R-:W-:-:S00]  /*01c0*/  BRA `(.L_x_0) ;  /* 0xfffffffc00fc7947 */ /* 0x000fc0000383ffff */
[----:B------:R-:W-:-:S00]  /*01d0*/  NOP ;  /* 0x0000000000007918 */ /* 0x000fc00000000000 */
        /* <DEDUP_REMOVED lines=10> */
.L_x_16:


//--------------------- .text._Z14calculateThetaPdS_ddii --------------------------
	.section	.text._Z14calculateThetaPdS_ddii,"ax",@progbits
	.align	128
        .global         _Z14calculateThetaPdS_ddii
        .type           _Z14calculateThetaPdS_ddii,@function
        .size           _Z14calculateThetaPdS_ddii,(.L_x_15 - _Z14calculateThetaPdS_ddii)
        .other          _Z14calculateThetaPdS_ddii,@"STO_CUDA_ENTRY STV_DEFAULT"
_Z14calculateThetaPdS_ddii:
.text._Z14calculateThetaPdS_ddii:
[----:B------:R-:W-:Y:S01]  /*0000*/  LDC R1, c[0x0][0x37c] ;  /* 0x0000df00ff017b82 */ /* 0x000fe20000000800 */
[----:B------:R-:W0:Y:S07]  /*0010*/  S2R R3, SR_TID.X ;  /* 0x0000000000037919 */ /* 0x000e2e0000002100 */
[----:B------:R-:W1:Y:S01]  /*0020*/  LDC R5, c[0x0][0x364] ;  /* 0x0000d900ff057b82 */ /* 0x000e620000000800 */
[----:B------:R-:W2:Y:S01]  /*0030*/  LDCU.64 UR4, c[0x0][0x3a0] ;  /* 0x00007400ff0477ac */ /* 0x000ea20008000a00 */
[----:B------:R-:W1:Y:S06]  /*0040*/  S2R R0, SR_TID.Y ;  /* 0x0000000000007919 */ /* 0x000e6c0000002200 */
[----:B------:R-:W0:Y:S08]  /*0050*/  S2UR UR7, SR_CTAID.X ;  /* 0x00000000000779c3 */ /* 0x000e300000002500 */
[----:B------:R-:W0:Y:S01]  /*0060*/  LDC R4, c[0x0][0x360] ;  /* 0x0000d800ff047b82 */ /* 0x000e220000000800 */
[----:B--2---:R-:W-:-:S02]  /*0070*/  UIADD3 UR5, UPT, UPT, UR5, -0x1, URZ ;  /* 0xffffffff05057890 */ /* 0x004fc4000fffe0ff */
[----:B------:R-:W-:-:S05]  /*0080*/  UIADD3 UR4, UPT, UPT, UR4, -0x1, URZ ;  /* 0xffffffff04047890 */ /* 0x000fca000fffe0ff */
[----:B------:R-:W1:Y:S01]  /*0090*/  S2UR UR6, SR_CTAID.Y ;  /* 0x00000000000679c3 */ /* 0x000e620000002600 */
[----:B0-----:R-:W-:-:S04]  /*00a0*/  IMAD R4, R4, UR7, R3 ;  /* 0x0000000704047c24 */ /* 0x001fc8000f8e0203 */
[----:B------:R-:W-:Y:S02]  /*00b0*/  VIADD R26, R4, 0x1 ;  /* 0x00000001041a7836 */ /* 0x000fe40000000000 */
[----:B-1----:R-:W-:-:S03]  /*00c0*/  IMAD R5, R5, UR6, R0 ;  /* 0x0000000605057c24 */ /* 0x002fc6000f8e0200 */
[----:B------:R-:W-:Y:S01]  /*00d0*/  ISETP.GE.AND P0, PT, R26, UR5, PT ;  /* 0x000000051a007c0c */ /* 0x000fe2000bf06270 */
[----:B------:R-:W-:-:S05]  /*00e0*/  VIADD R0, R5, 0x1 ;  /* 0x0000000105007836 */ /* 0x000fca0000000000 */
[----:B------:R-:W-:-:S13]  /*00f0*/  ISETP.GE.OR P0, PT, R0, UR4, P0 ;  /* 0x0000000400007c0c */ /* 0x000fda0008706670 */
[----:B------:R-:W-:Y:S05]  /*0100*/  @P0 EXIT ;  /* 0x000000000000094d */ /* 0x000fea0003800000 */
[----:B------:R-:W0:Y:S01]  /*0110*/  LDCU UR4, c[0x0][0x39c] ;  /* 0x00007380ff0477ac */ /* 0x000e220008000800 */
[----:B------:R-:W1:Y:S01]  /*0120*/  LDC.64 R8, c[0x0][0x398] ;  /* 0x0000e600ff087b82 */ /* 0x000e620000000a00 */
[----:B------:R-:W-:-:S07]  /*0130*/  IMAD.MOV.U32 R2, RZ, RZ, 0x1 ;  /* 0x00000001ff027424 */ /* 0x000fce00078e00ff */
[----:B------:R-:W2:Y:S08]  /*0140*/  LDC.64 R10, c[0x0][0x390] ;  /* 0x0000e400ff0a7b82 */ /* 0x000eb00000000a00 */
[----:B------:R-:W3:Y:S01]  /*0150*/  LDC R12, c[0x0][0x394] ;  /* 0x0000e500ff0c7b82 */ /* 0x000ee20000000800 */
[----:B0-----:R-:W1:Y:S02]  /*0160*/  MUFU.RCP64H R3, UR4 ;  /* 0x0000000400037d08 */ /* 0x001e640008001800 */
[----:B-1----:R-:W-:Y:S01]  /*0170*/  DFMA R6, R2, -R8, 1 ;  /* 0x3ff000000206742b */ /* 0x002fe20000000808 */
[----:B---3--:R-:W-:-:S07]  /*0180*/  FSETP.GEU.AND P1, PT, |R12|, 6.5827683646048100446e-37, PT ;  /* 0x036000000c00780b */ /* 0x008fce0003f2e200 */
[----:B------:R-:W-:-:S08]  /*0190*/  DFMA R6, R6, R6, R6 ;  /* 0x000000060606722b */ /* 0x000fd00000000006 */
[----:B------:R-:W-:-:S08]  /*01a0*/  DFMA R6, R2, R6, R2 ;  /* 0x000000060206722b */ /* 0x000fd00000000002 */
[----:B------:R-:W-:-:S08]  /*01b0*/  DFMA R2, R6, -R8, 1 ;  /* 0x3ff000000602742b */ /* 0x000fd00000000808 */
[----:B------:R-:W-:-:S08]  /*01c0*/  DFMA R2, R6, R2, R6 ;  /* 0x000000020602722b */ /* 0x000fd00000000006 */
[----:B--2---:R-:W-:-:S08]  /*01d0*/  DMUL R6, R2, R10 ;  /* 0x0000000a02067228 */ /* 0x004fd00000000000 */
[----:B------:R-:W-:-:S08]  /*01e0*/  DFMA R8, R6, -R8, R10 ;  /* 0x800000080608722b */ /* 0x000fd0000000000a */
[----:B------:R-:W-:-:S10]  /*01f0*/  DFMA R2, R2, R8, R6 ;  /* 0x000000080202722b */ /* 0x000fd40000000006 */
[----:B------:R-:W-:-:S05]  /*0200*/  FFMA R0, RZ, UR4, R3 ;  /* 0x00000004ff007c23 */ /* 0x000fca0008000003 */
[----:B------:R-:W-:-:S13]  /*0210*/  FSETP.GT.AND P0, PT, |R0|, 1.469367938527859385e-39, PT ;  /* 0x001000000000780b */ /* 0x000fda0003f04200 */
[----:B------:R-:W-:Y:S05]  /*0220*/  @P0 BRA P1, `(.L_x_1) ;  /* 0x0000000000100947 */ /* 0x000fea0000800000 */
[----:B------:R-:W-:-:S07]  /*0230*/  MOV R0, 0x250 ;  /* 0x0000025000007802 */ /* 0x000fce0000000f00 */
[----:B------:R-:W-:Y:S05]  /*0240*/  CALL.REL.NOINC `($__internal_1_$__cuda_sm20_div_rn_f64_full) ;  /* 0x00000004009c7944 */ /* 0x000fea0003c00000 */
[----:B------:R-:W-:Y:S02]  /*0250*/  IMAD.MOV.U32 R2, RZ, RZ, R12 ;  /* 0x000000ffff027224 */ /* 0x000fe400078e000c */
[----:B------:R-:W-:-:S07]  /*0260*/  IMAD.MOV.U32 R3, RZ, RZ, R13 ;  /* 0x000000ffff037224 */ /* 0x000fce00078e000d */
.L_x_1:
[----:B------:R-:W-:-:S07]  /*0270*/  MOV R0, 0x290 ;  /* 0x0000029000007802 */ /* 0x000fce0000000f00 */
[----:B------:R-:W-:Y:S05]  /*0280*/  CALL.REL.NOINC `($_Z14calculateThetaPdS_ddii$__internal_accurate_pow) ;  /* 0x0000000800f07944 */ /* 0x000fea0003c00000 */
[C---:B------:R-:W-:Y:S02]  /*0290*/  DADD R6, R2.reuse, 2 ;  /* 0x4000000002067429 */ /* 0x040fe40000000000 */
[C---:B------:R-:W-:Y:S02]  /*02a0*/  DSETP.NEU.AND P1, PT, R2.reuse, RZ, PT ;  /* 0x000000ff0200722a */ /* 0x040fe40003f2d000 */
[----:B------:R-:W-:-:S06]  /*02b0*/  DSETP.NEU.AND P0, PT, R2, 1, PT ;  /* 0x3ff000000200742a */ /* 0x000fcc0003f0d000 */
[----:B------:R-:W-:Y:S01]  /*02c0*/  LOP3.LUT R6, R7, 0x7ff00000, RZ, 0xc0, !PT ;  /* 0x7ff0000007067812 */ /* 0x000fe200078ec0ff */
[----:B------:R-:W-:-:S03]  /*02d0*/  IMAD.MOV.U32 R7, RZ, RZ, R9 ;  /* 0x000000ffff077224 */ /* 0x000fc600078e0009 */
[----:B------:R-:W-:Y:S01]  /*02e0*/  ISETP.NE.AND P2, PT, R6, 0x7ff00000, PT ;  /* 0x7ff000000600780c */ /* 0x000fe20003f45270 */
[----:B------:R-:W-:Y:S01]  /*02f0*/  IMAD.MOV.U32 R6, RZ, RZ, R8 ;  /* 0x000000ffff067224 */ /* 0x000fe200078e0008 */
[----:B------:R-:W-:-:S11]  /*0300*/  @!P1 CS2R R6, SRZ ;  /* 0x0000000000069805 */ /* 0x000fd6000001ff00 */
[----:B------:R-:W-:Y:S05]  /*0310*/  @P2 BRA `(.L_x_2) ;  /* 0x0000000000182947 */ /* 0x000fea0003800000 */
[----:B------:R-:W-:-:S14]  /*0320*/  DSETP.NAN.AND P1, PT, R2, R2, PT ;  /* 0x000000020200722a */ /* 0x000fdc0003f28000 */
[----:B------:R-:W-:Y:S01]  /*0330*/  @P1 DADD R6, R2, 2 ;  /* 0x4000000002061429 */ /* 0x000fe20000000000 */
[----:B------:R-:W-:Y:S10]  /*0340*/  @P1 BRA `(.L_x_2) ;  /* 0x00000000000c1947 */ /* 0x000ff40003800000 */
[----:B------:R-:W-:-:S14]  /*0350*/  DSETP.NEU.AND P1, PT, |R2|, +INF , PT ;  /* 0x7ff000000200742a */ /* 0x000fdc0003f2d200 */
[----:B------:R-:W-:Y:S01]  /*0360*/  @!P1 MOV R6, 0x0 ;  /* 0x0000000000069802 */ /* 0x000fe20000000f00 */
[----:B------:R-:W-:-:S07]  /*0370*/  @!P1 IMAD.MOV.U32 R7, RZ, RZ, 0x7ff00000 ;  /* 0x7ff00000ff079424 */ /* 0x000fce00078e00ff */
.L_x_2:
[----:B------:R-:W-:Y:S01]  /*0380*/  FSEL R2, R6, RZ, P0 ;  /* 0x000000ff06027208 */ /* 0x000fe20000000000 */
[----:B------:R-:W0:Y:S01]  /*0390*/  LDCU.64 UR4, c[0x0][0x358] ;  /* 0x00006b00ff0477ac */ /* 0x000e220008000a00 */
[----:B------:R-:W-:-:S06]  /*03a0*/  FSEL R3, R7, 1.875, P0 ;  /* 0x3ff0000007037808 */ /* 0x000fcc0000000000 */
[----:B------:R-:W-:-:S08]  /*03b0*/  DADD R6, R2, 1 ;  /* 0x3ff0000002067429 */ /* 0x000fd00000000000 */
[----:B------:R-:W-:-:S06]  /*03c0*/  DADD R12, R6, R6 ;  /* 0x00000000060c7229 */ /* 0x000fcc0000000006 */
[----:B------:R-:W1:Y:S04]  /*03d0*/  MUFU.RCP64H R7, R13 ;  /* 0x0000000d00077308 */ /* 0x000e680000001800 */
[----:B------:R-:W-:-:S05]  /*03e0*/  VIADD R6, R13, 0x300402 ;  /* 0x003004020d067836 */ /* 0x000fca0000000000 */
[----:B------:R-:W-:Y:S01]  /*03f0*/  FSETP.GEU.AND P0, PT, |R6|, 5.8789094863358348022e-39, PT ;  /* 0x004004020600780b */ /* 0x000fe20003f0e200 */
[----:B-1----:R-:W-:-:S08]  /*0400*/  DFMA R8, -R12, R6, 1 ;  /* 0x3ff000000c08742b */ /* 0x002fd00000000106 */
[----:B------:R-:W-:-:S08]  /*0410*/  DFMA R8, R8, R8, R8 ;  /* 0x000000080808722b */ /* 0x000fd00000000008 */
[----:B------:R-:W-:-:S08]  /*0420*/  DFMA R8, R6, R8, R6 ;  /* 0x000000080608722b */ /* 0x000fd00000000006 */
[----:B------:R-:W-:-:S08]  /*0430*/  DFMA R10, -R12, R8, 1 ;  /* 0x3ff000000c0a742b */ /* 0x000fd00000000108 */
[----:B------:R-:W-:Y:S01]  /*0440*/  DFMA R6, R8, R10, R8 ;  /* 0x0000000a0806722b */ /* 0x000fe20000000008 */
[----:B0-----:R-:W-:Y:S10]  /*0450*/  @P0 BRA `(.L_x_3) ;  /* 0x0000000000180947 */ /* 0x001ff40003800000 */
[----:B------:R-:W-:-:S05]  /*0460*/  LOP3.LUT R0, R13, 0x7fffffff, RZ, 0xc0, !PT ;  /* 0x7fffffff0d007812 */ /* 0x000fca00078ec0ff */
[----:B------:R-:W-:Y:S01]  /*0470*/  VIADD R10, R0, 0xfff00000 ;  /* 0xfff00000000a7836 */ /* 0x000fe20000000000 */
[----:B------:R-:W-:-:S07]  /*0480*/  MOV R0, 0x4a0 ;  /* 0x000004a000007802 */ /* 0x000fce0000000f00 */
[----:B------:R-:W-:Y:S05]  /*0490*/  CALL.REL.NOINC `($__internal_0_$__cuda_sm20_dblrcp_rn_slowpath_v3) ;  /* 0x0000000000687944 */ /* 0x000fea0003c00000 */
[----:B------:R-:W-:Y:S02]  /*04a0*/  IMAD.MOV.U32 R6, RZ, RZ, R8 ;  /* 0x000000ffff067224 */ /* 0x000fe400078e0008 */
[----:B------:R-:W-:-:S07]  /*04b0*/  IMAD.MOV.U32 R7, RZ, RZ, R9 ;  /* 0x000000ffff077224 */ /* 0x000fce00078e0009 */
.L_x_3:
[----:B------:R-:W0:Y:S01]  /*04c0*/  LDC R0, c[0x0][0x3a4] ;  /* 0x0000e900ff007b82 */ /* 0x000e220000000800 */
[----:B------:R-:W-:-:S07]  /*04d0*/  VIADD R11, R5, 0x2 ;  /* 0x00000002050b7836 */ /* 0x000fce0000000000 */
[----:B------:R-:W1:Y:S08]  /*04e0*/  LDC.64 R8, c[0x0][0x388] ;  /* 0x0000e200ff087b82 */ /* 0x000e700000000a00 */
[----:B------:R-:W2:Y:S01]  /*04f0*/  LDC.64 R20, c[0x0][0x380] ;  /* 0x0000e000ff147b82 */ /* 0x000ea20000000a00 */
[-C--:B0-----:R-:W-:Y:S02]  /*0500*/  IMAD R13, R5, R0.reuse, R0 ;  /* 0x00000000050d7224 */ /* 0x081fe400078e0200 */
[----:B------:R-:W-:-:S03]  /*0510*/  IMAD R11, R11, R0, R26 ;  /* 0x000000000b0b7224 */ /* 0x000fc600078e021a */
[----:B------:R-:W-:Y:S01]  /*0520*/  IADD3 R4, PT, PT, R4, R13, RZ ;  /* 0x0000000d04047210 */ /* 0x000fe20007ffe0ff */
[----:B------:R-:W-:Y:S02]  /*0530*/  IMAD R13, R5, R0, R26 ;  /* 0x00000000050d7224 */ /* 0x000fe400078e021a */
[----:B-1----:R-:W-:-:S04]  /*0540*/  IMAD.WIDE R10, R11, 0x8, R8 ;  /* 0x000000080b0a7825 */ /* 0x002fc800078e0208 */
[----:B------:R-:W-:Y:S02]  /*0550*/  VIADD R15, R4, 0x2 ;  /* 0x00000002040f7836 */ /* 0x000fe40000000000 */
[--C-:B------:R-:W-:Y:S01]  /*0560*/  IMAD.WIDE R12, R13, 0x8, R8.reuse ;  /* 0x000000080d0c7825 */ /* 0x100fe200078e0208 */
[----:B------:R-:W3:Y:S03]  /*0570*/  LDG.E.64 R10, desc[UR4][R10.64] ;  /* 0x000000040a0a7981 */ /* 0x000ee6000c1e1b00 */
[----:B------:R-:W-:Y:S02]  /*0580*/  IMAD.WIDE R14, R15, 0x8, R8 ;  /* 0x000000080f0e7825 */ /* 0x000fe400078e0208 */
[----:B------:R-:W3:Y:S04]  /*0590*/  LDG.E.64 R12, desc[UR4][R12.64] ;  /* 0x000000040c0c7981 */ /* 0x000ee8000c1e1b00 */
[----:B------:R-:W4:Y:S04]  /*05a0*/  LDG.E.64 R16, desc[UR4][R14.64] ;  /* 0x000000040e107981 */ /* 0x000f28000c1e1b00 */
[----:B------:R-:W4:Y:S01]  /*05b0*/  LDG.E.64 R18, desc[UR4][R14.64+-0x10] ;  /* 0xfffff0040e127981 */ /* 0x000f22000c1e1b00 */
[----:B---3--:R-:W-:-:S02]  /*05c0*/  DADD R8, R10, R12 ;  /* 0x000000000a087229 */ /* 0x008fc4000000000c */
[----:B----4-:R-:W-:-:S08]  /*05d0*/  DADD R16, R16, R18 ;  /* 0x0000000010107229 */ /* 0x010fd00000000012 */
[----:B------:R-:W-:Y:S01]  /*05e0*/  DFMA R8, R2, R16, R8 ;  /* 0x000000100208722b */ /* 0x000fe20000000008 */
[----:B------:R-:W-:-:S04]  /*05f0*/  VIADD R3, R4, 0x1 ;  /* 0x0000000104037836 */ /* 0x000fc80000000000 */
[----:B--2---:R-:W-:-:S03]  /*0600*/  IMAD.WIDE R2, R3, 0x8, R20 ;  /* 0x0000000803027825 */ /* 0x004fc600078e0214 */
[----:B------:R-:W-:-:S07]  /*0610*/  DMUL R6, R8, R6 ;  /* 0x0000000608067228 */ /* 0x000fce0000000000 */
[----:B------:R-:W-:Y:S01]  /*0620*/  STG.E.64 desc[UR4][R2.64], R6 ;  /* 0x0000000602007986 */ /* 0x000fe2000c101b04 */
[----:B------:R-:W-:Y:S05]  /*0630*/  EXIT ;  /* 0x000000000000794d */ /* 0x000fea0003800000 */
        .weak           $__internal_0_$__cuda_sm20_dblrcp_rn_slowpath_v3
        .type           $__internal_0_$__cuda_sm20_dblrcp_rn_slowpath_v3,@function
        .size           $__internal_0_$__cuda_sm20_dblrcp_rn_slowpath_v3,($__internal_1_$__cuda_sm20_div_rn_f64_full - $__internal_0_$__cuda_sm20_dblrcp_rn_slowpath_v3)
$__internal_0_$__cuda_sm20_dblrcp_rn_slowpath_v3:
[----:B------:R-:W-:Y:S02]  /*0640*/  IMAD.MOV.U32 R6, RZ, RZ, R12 ;  /* 0x000000ffff067224 */ /* 0x000fe400078e000c */
[----:B------:R-:W-:-:S06]  /*0650*/  IMAD.MOV.U32 R7, RZ, RZ, R13 ;  /* 0x000000ffff077224 */ /* 0x000fcc00078e000d */
[----:B------:R-:W-:-:S14]  /*0660*/  DSETP.GTU.AND P0, PT, |R6|, +INF , PT ;  /* 0x7ff000000600742a */ /* 0x000fdc0003f0c200 */
[----:B------:R-:W-:Y:S05]  /*0670*/  @P0 BRA `(.L_x_4) ;  /* 0x00000000007c0947 */ /* 0x000fea0003800000 */
[----:B------:R-:W-:-:S05]  /*0680*/  LOP3.LUT R12, R13, 0x7fffffff, RZ, 0xc0, !PT ;  /* 0x7fffffff0d0c7812 */ /* 0x000fca00078ec0ff */
[----:B------:R-:W-:-:S05]  /*0690*/  VIADD R8, R12, 0xffffffff ;  /* 0xffffffff0c087836 */ /* 0x000fca0000000000 */
[----:B------:R-:W-:-:S13]  /*06a0*/  ISETP.GE.U32.AND P0, PT, R8, 0x7fefffff, PT ;  /* 0x7fefffff0800780c */ /* 0x000fda0003f06070 */
[----:B------:R-:W-:Y:S01]  /*06b0*/  @P0 LOP3.LUT R9, R7, 0x7ff00000, RZ, 0x3c, !PT ;  /* 0x7ff0000007090812 */ /* 0x000fe200078e3cff */
[----:B------:R-:W-:Y:S01]  /*06c0*/  @P0 IMAD.MOV.U32 R8, RZ, RZ, RZ ;  /* 0x000000ffff080224 */ /* 0x000fe200078e00ff */
[----:B------:R-:W-:Y:S06]  /*06d0*/  @P0 BRA `(.L_x_5) ;  /* 0x00000000006c0947 */ /* 0x000fec0003800000 */
[----:B------:R-:W-:-:S13]  /*06e0*/  ISETP.GE.U32.AND P0, PT, R12, 0x1000001, PT ;  /* 0x010000010c00780c */ /* 0x000fda0003f06070 */
[----:B------:R-:W-:Y:S05]  /*06f0*/  @!P0 BRA `(.L_x_6) ;  /* 0x0000000000348947 */ /* 0x000fea0003800000 */
[----:B------:R-:W-:Y:S01]  /*0700*/  IADD3 R9, PT, PT, R7, -0x3fe00000, RZ ;  /* 0xc020000007097810 */ /* 0x000fe20007ffe0ff */
[----:B------:R-:W-:-:S03]  /*0710*/  IMAD.MOV.U32 R8, RZ, RZ, R6 ;  /* 0x000000ffff087224 */ /* 0x000fc600078e0006 */
[----:B------:R-:W0:Y:S03]  /*0720*/  MUFU.RCP64H R11, R9 ;  /* 0x00000009000b7308 */ /* 0x000e260000001800 */
[----:B0-----:R-:W-:-:S08]  /*0730*/  DFMA R12, -R8, R10, 1 ;  /* 0x3ff00000080c742b */ /* 0x001fd0000000010a */
[----:B------:R-:W-:-:S08]  /*0740*/  DFMA R12, R12, R12, R12 ;  /* 0x0000000c0c0c722b */ /* 0x000fd0000000000c */
[----:B------:R-:W-:-:S08]  /*0750*/  DFMA R12, R10, R12, R10 ;  /* 0x0000000c0a0c722b */ /* 0x000fd0000000000a */
[----:B------:R-:W-:-:S08]  /*0760*/  DFMA R10, -R8, R12, 1 ;  /* 0x3ff00000080a742b */ /* 0x000fd0000000010c */
[----:B------:R-:W-:-:S08]  /*0770*/  DFMA R10, R12, R10, R12 ;  /* 0x0000000a0c0a722b */ /* 0x000fd0000000000c */
[----:B------:R-:W-:-:S08]  /*0780*/  DMUL R10, R10, 2.2250738585072013831e-308 ;  /* 0x001000000a0a7828 */ /* 0x000fd00000000000 */
[----:B------:R-:W-:-:S08]  /*0790*/  DFMA R6, -R6, R10, 1 ;  /* 0x3ff000000606742b */ /* 0x000fd0000000010a */
[----:B------:R-:W-:-:S08]  /*07a0*/  DFMA R6, R6, R6, R6 ;  /* 0x000000060606722b */ /* 0x000fd00000000006 */
[----:B------:R-:W-:Y:S01]  /*07b0*/  DFMA R8, R10, R6, R10 ;  /* 0x000000060a08722b */ /* 0x000fe2000000000a */
[----:B------:R-:W-:Y:S10]  /*07c0*/  BRA `(.L_x_5) ;  /* 0x0000000000307947 */ /* 0x000ff40003800000 */
.L_x_6:
[----:B------:R-:W-:Y:S01]  /*07d0*/  DMUL R6, R6, 8.11296384146066816958e+31 ;  /* 0x4690000006067828 */ /* 0x000fe20000000000 */
[----:B------:R-:W-:-:S05]  /*07e0*/  IMAD.MOV.U32 R8, RZ, RZ, R10 ;  /* 0x000000ffff087224 */ /* 0x000fca00078e000a */
[----:B------:R-:W0:Y:S02]  /*07f0*/  MUFU.RCP64H R9, R7 ;  /* 0x0000000700097308 */ /* 0x000e240000001800 */
[----:B0-----:R-:W-:-:S08]  /*0800*/  DFMA R10, -R6, R8, 1 ;  /* 0x3ff00000060a742b */ /* 0x001fd00000000108 */
[----:B------:R-:W-:-:S08]  /*0810*/  DFMA R10, R10, R10, R10 ;  /* 0x0000000a0a0a722b */ /* 0x000fd0000000000a */
[----:B------:R-:W-:-:S08]  /*0820*/  DFMA R10, R8, R10, R8 ;  /* 0x0000000a080a722b */ /* 0x000fd00000000008 */
[----:B------:R-:W-:-:S08]  /*0830*/  DFMA R8, -R6, R10, 1 ;  /* 0x3ff000000608742b */ /* 0x000fd0000000010a */
[----:B------:R-:W-:-:S08]  /*0840*/  DFMA R8, R10, R8, R10 ;  /* 0x000000080a08722b */ /* 0x000fd0000000000a */
[----:B------:R-:W-:Y:S01]  /*0850*/  DMUL R8, R8, 8.11296384146066816958e+31 ;  /* 0x4690000008087828 */ /* 0x000fe20000000000 */
[----:B------:R-:W-:Y:S10]  /*0860*/  BRA `(.L_x_5) ;  /* 0x0000000000087947 */ /* 0x000ff40003800000 */
.L_x_4:
[----:B------:R-:W-:Y:S01]  /*0870*/  LOP3.LUT R9, R7, 0x80000, RZ, 0xfc, !PT ;  /* 0x0008000007097812 */ /* 0x000fe200078efcff */
[----:B------:R-:W-:-:S07]  /*0880*/  IMAD.MOV.U32 R8, RZ, RZ, R6 ;  /* 0x000000ffff087224 */ /* 0x000fce00078e0006 */
.L_x_5:
[----:B------:R-:W-:Y:S02]  /*0890*/  IMAD.MOV.U32 R6, RZ, RZ, R0 ;  /* 0x000000ffff067224 */ /* 0x000fe400078e0000 */
[----:B------:R-:W-:-:S04]  /*08a0*/  IMAD.MOV.U32 R7, RZ, RZ, 0x0 ;  /* 0x00000000ff077424 */ /* 0x000fc800078e00ff */
[----:B------:R-:W-:Y:S05]  /*08b0*/  RET.REL.NODEC R6 `(_Z14calculateThetaPdS_ddii) ;  /* 0xfffffff406d07950 */ /* 0x000fea0003c3ffff */
        .weak           $__internal_1_$__cuda_sm20_div_rn_f64_full
        .type           $__internal_1_$__cuda_sm20_div_rn_f64_full,@function
        .size           $__internal_1_$__cuda_sm20_div_rn_f64_full,($_Z14calculateThetaPdS_ddii$__internal_accurate_pow - $__internal_1_$__cuda_sm20_div_rn_f64_full)
$__internal_1_$__cuda_sm20_div_rn_f64_full:
[----:B------:R-:W0:Y:S01]  /*08c0*/  LDC.64 R8, c[0x0][0x398] ;  /* 0x0000e600ff087b82 */ /* 0x000e220000000a00 */
[----:B------:R-:W-:Y:S01]  /*08d0*/  MOV R12, 0x1 ;  /* 0x00000001000c7802 */ /* 0x000fe20000000f00 */
[----:B------:R-:W-:Y:S01]  /*08e0*/  IMAD.MOV.U32 R20, RZ, RZ, 0x1ca00000 ;  /* 0x1ca00000ff147424 */ /* 0x000fe200078e00ff */
[C---:B0-----:R-:W-:Y:S02]  /*08f0*/  FSETP.GEU.AND P0, PT, |R9|.reuse, 1.469367938527859385e-39, PT ;  /* 0x001000000900780b */ /* 0x041fe40003f0e200 */
[C---:B------:R-:W-:Y:S02]  /*0900*/  LOP3.LUT R6, R9.reuse, 0x800fffff, RZ, 0xc0, !PT ;  /* 0x800fffff09067812 */ /* 0x040fe400078ec0ff */
[----:B------:R-:W-:Y:S02]  /*0910*/  LOP3.LUT R18, R9, 0x7ff00000, RZ, 0xc0, !PT ;  /* 0x7ff0000009127812 */ /* 0x000fe400078ec0ff */
[----:B------:R-:W-:Y:S01]  /*0920*/  LOP3.LUT R7, R6, 0x3ff00000, RZ, 0xfc, !PT ;  /* 0x3ff0000006077812 */ /* 0x000fe200078efcff */
[----:B------:R-:W-:-:S02]  /*0930*/  IMAD.MOV.U32 R6, RZ, RZ, R8 ;  /* 0x000000ffff067224 */ /* 0x000fc400078e0008 */
[----:B------:R-:W-:-:S04]  /*0940*/  IMAD.MOV.U32 R22, RZ, RZ, R18 ;  /* 0x000000ffff167224 */ /* 0x000fc800078e0012 */
[----:B------:R-:W0:Y:S02]  /*0950*/  @!P0 LDC.64 R2, c[0x0][0x398] ;  /* 0x0000e600ff028b82 */ /* 0x000e240000000a00 */
[----:B0-----:R-:W-:-:S06]  /*0960*/  @!P0 DMUL R6, R2, 8.98846567431157953865e+307 ;  /* 0x7fe0000002068828 */ /* 0x001fcc0000000000 */
[----:B------:R-:W0:Y:S01]  /*0970*/  LDC.64 R2, c[0x0][0x390] ;  /* 0x0000e400ff027b82 */ /* 0x000e220000000a00 */
[----:B------:R-:W1:Y:S03]  /*0980*/  MUFU.RCP64H R13, R7 ;  /* 0x00000007000d7308 */ /* 0x000e660000001800 */
[----:B------:R-:W-:-:S04]  /*0990*/  @!P0 LOP3.LUT R22, R7, 0x7ff00000, RZ, 0xc0, !PT ;  /* 0x7ff0000007168812 */ /* 0x000fc800078ec0ff */
[----:B------:R-:W-:Y:S01]  /*09a0*/  IADD3 R24, PT, PT, R22, -0x1, RZ ;  /* 0xffffffff16187810 */ /* 0x000fe20007ffe0ff */
[----:B-1----:R-:W-:Y:S01]  /*09b0*/  DFMA R10, R12, -R6, 1 ;  /* 0x3ff000000c0a742b */ /* 0x002fe20000000806 */
[C---:B0-----:R-:W-:Y:S02]  /*09c0*/  FSETP.GEU.AND P2, PT, |R3|.reuse, 1.469367938527859385e-39, PT ;  /* 0x001000000300780b */ /* 0x041fe40003f4e200 */
[----:B------:R-:W-:-:S05]  /*09d0*/  LOP3.LUT R19, R3, 0x7ff00000, RZ, 0xc0, !PT ;  /* 0x7ff0000003137812 */ /* 0x000fca00078ec0ff */
[----:B------:R-:W-:Y:S01]  /*09e0*/  DFMA R10, R10, R10, R10 ;  /* 0x0000000a0a0a722b */ /* 0x000fe2000000000a */
[----:B------:R-:W-:Y:S01]  /*09f0*/  ISETP.GE.U32.AND P1, PT, R19, R18, PT ;  /* 0x000000121300720c */ /* 0x000fe20003f26070 */
[----:B------:R-:W-:-:S03]  /*0a00*/  IMAD.MOV.U32 R21, RZ, RZ, R19 ;  /* 0x000000ffff157224 */ /* 0x000fc600078e0013 */
[----:B------:R-:W-:-:S03]  /*0a10*/  SEL R20, R20, 0x63400000, !P1 ;  /* 0x6340000014147807 */ /* 0x000fc60004800000 */
[----:B------:R-:W-:Y:S01]  /*0a20*/  DFMA R12, R12, R10, R12 ;  /* 0x0000000a0c0c722b */ /* 0x000fe2000000000c */
[C-C-:B------:R-:W-:Y:S01]  /*0a30*/  @!P2 LOP3.LUT R16, R20.reuse, 0x80000000, R3.reuse, 0xf8, !PT ;  /* 0x800000001410a812 */ /* 0x140fe200078ef803 */
[----:B------:R-:W-:Y:S01]  /*0a40*/  IMAD.MOV.U32 R10, RZ, RZ, R2 ;  /* 0x000000ffff0a7224 */ /* 0x000fe200078e0002 */
[----:B------:R-:W-:Y:S02]  /*0a50*/  LOP3.LUT R11, R20, 0x800fffff, R3, 0xf8, !PT ;  /* 0x800fffff140b7812 */ /* 0x000fe400078ef803 */
[----:B------:R-:W-:Y:S01]  /*0a60*/  @!P2 LOP3.LUT R17, R16, 0x100000, RZ, 0xfc, !PT ;  /* 0x001000001011a812 */ /* 0x000fe200078efcff */
[----:B------:R-:W-:Y:S02]  /*0a70*/  @!P2 IMAD.MOV.U32 R16, RZ, RZ, RZ ;  /* 0x000000ffff10a224 */ /* 0x000fe400078e00ff */
[----:B------:R-:W-:-:S04]  /*0a80*/  DFMA R14, R12, -R6, 1 ;  /* 0x3ff000000c0e742b */ /* 0x000fc80000000806 */
[----:B------:R-:W-:-:S04]  /*0a90*/  @!P2 DFMA R10, R10, 2, -R16 ;  /* 0x400000000a0aa82b */ /* 0x000fc80000000810 */
[----:B------:R-:W-:-:S06]  /*0aa0*/  DFMA R12, R12, R14, R12 ;  /* 0x0000000e0c0c722b */ /* 0x000fcc000000000c */
[----:B------:R-:W-:Y:S02]  /*0ab0*/  @!P2 LOP3.LUT R21, R11, 0x7ff00000, RZ, 0xc0, !PT ;  /* 0x7ff000000b15a812 */ /* 0x000fe400078ec0ff */
[----:B------:R-:W-:-:S03]  /*0ac0*/  DMUL R14, R12, R10 ;  /* 0x0000000a0c0e7228 */ /* 0x000fc60000000000 */
[----:B------:R-:W-:-:S05]  /*0ad0*/  VIADD R23, R21, 0xffffffff ;  /* 0xffffffff15177836 */ /* 0x000fca0000000000 */
[----:B------:R-:W-:Y:S01]  /*0ae0*/  ISETP.GT.U32.AND P0, PT, R23, 0x7feffffe, PT ;  /* 0x7feffffe1700780c */ /* 0x000fe20003f04070 */
[----:B------:R-:W-:-:S03]  /*0af0*/  DFMA R16, R14, -R6, R10 ;  /* 0x800000060e10722b */ /* 0x000fc6000000000a */
[----:B------:R-:W-:-:S05]  /*0b00*/  ISETP.GT.U32.OR P0, PT, R24, 0x7feffffe, P0 ;  /* 0x7feffffe1800780c */ /* 0x000fca0000704470 */
[----:B------:R-:W-:-:S08]  /*0b10*/  DFMA R16, R12, R16, R14 ;  /* 0x000000100c10722b */ /* 0x000fd0000000000e */
[----:B------:R-:W-:Y:S05]  /*0b20*/  @P0 BRA `(.L_x_7) ;  /* 0x0000000000600947 */ /* 0x000fea0003800000 */
[----:B------:R-:W-:Y:S01]  /*0b30*/  VIADDMNMX R18, R19, -R18, 0xb9600000, !PT ;  /* 0xb960000013127446 */ /* 0x000fe20007800912 */
[----:B------:R-:W-:-:S03]  /*0b40*/  IMAD.MOV.U32 R2, RZ, RZ, RZ ;  /* 0x000000ffff027224 */ /* 0x000fc600078e00ff */
[----:B------:R-:W-:-:S05]  /*0b50*/  VIMNMX R3, PT, PT, R18, 0x46a00000, PT ;  /* 0x46a0000012037848 */ /* 0x000fca0003fe0100 */
[----:B------:R-:W-:-:S04]  /*0b60*/  IMAD.IADD R20, R3, 0x1, -R20 ;  /* 0x0000000103147824 */ /* 0x000fc800078e0a14 */
[----:B------:R-:W-:-:S06]  /*0b70*/  VIADD R3, R20, 0x7fe00000 ;  /* 0x7fe0000014037836 */ /* 0x000fcc0000000000 */
[----:B------:R-:W-:-:S10]  /*0b80*/  DMUL R12, R16, R2 ;  /* 0x00000002100c7228 */ /* 0x000fd40000000000 */
[----:B------:R-:W-:-:S13]  /*0b90*/  FSETP.GTU.AND P0, PT, |R13|, 1.469367938527859385e-39, PT ;  /* 0x001000000d00780b */ /* 0x000fda0003f0c200 */
[----:B------:R-:W-:Y:S05]  /*0ba0*/  @P0 BRA `(.L_x_8) ;  /* 0x00000000009c0947 */ /* 0x000fea0003800000 */
[----:B------:R-:W-:Y:S01]  /*0bb0*/  DFMA R6, R16, -R6, R10 ;  /* 0x800000061006722b */ /* 0x000fe2000000000a */
[----:B------:R-:W-:-:S09]  /*0bc0*/  IMAD.MOV.U32 R2, RZ, RZ, RZ ;  /* 0x000000ffff027224 */ /* 0x000fd200078e00ff */
[C---:B------:R-:W-:Y:S02]  /*0bd0*/  FSETP.NEU.AND P0, PT, R7.reuse, RZ, PT ;  /* 0x000000ff0700720b */ /* 0x040fe40003f0d000 */
[----:B------:R-:W-:-:S04]  /*0be0*/  LOP3.LUT R9, R7, 0x80000000, R9, 0x48, !PT ;  /* 0x8000000007097812 */ /* 0x000fc800078e4809 */
[----:B------:R-:W-:-:S07]  /*0bf0*/  LOP3.LUT R3, R9, R3, RZ, 0xfc, !PT ;  /* 0x0000000309037212 */ /* 0x000fce00078efcff */
[----:B------:R-:W-:Y:S05]  /*0c00*/  @!P0 BRA `(.L_x_8) ;  /* 0x0000000000848947 */ /* 0x000fea0003800000 */
[----:B------:R-:W-:Y:S01]  /*0c10*/  IMAD.MOV R7, RZ, RZ, -R20 ;  /* 0x000000ffff077224 */ /* 0x000fe200078e0a14 */
[----:B------:R-:W-:Y:S01]  /*0c20*/  DMUL.RP R2, R16, R2 ;  /* 0x0000000210027228 */ /* 0x000fe20000008000 */
[----:B------:R-:W-:-:S06]  /*0c30*/  IMAD.MOV.U32 R6, RZ, RZ, RZ ;  /* 0x000000ffff067224 */ /* 0x000fcc00078e00ff */
[----:B------:R-:W-:-:S03]  /*0c40*/  DFMA R6, R12, -R6, R16 ;  /* 0x800000060c06722b */ /* 0x000fc60000000010 */
[----:B------:R-:W-:-:S03]  /*0c50*/  LOP3.LUT R9, R3, R9, RZ, 0x3c, !PT ;  /* 0x0000000903097212 */ /* 0x000fc600078e3cff */
[----:B------:R-:W-:-:S04]  /*0c60*/  IADD3 R6, PT, PT, -R20, -0x43300000, RZ ;  /* 0xbcd0000014067810 */ /* 0x000fc80007ffe1ff */
[----:B------:R-:W-:-:S04]  /*0c70*/  FSETP.NEU.AND P0, PT, |R7|, R6, PT ;  /* 0x000000060700720b */ /* 0x000fc80003f0d200 */
[----:B------:R-:W-:Y:S02]  /*0c80*/  FSEL R12, R2, R12, !P0 ;  /* 0x0000000c020c7208 */ /* 0x000fe40004000000 */
[----:B------:R-:W-:Y:S01]  /*0c90*/  FSEL R13, R9, R13, !P0 ;  /* 0x0000000d090d7208 */ /* 0x000fe20004000000 */
[----:B------:R-:W-:Y:S06]  /*0ca0*/  BRA `(.L_x_8) ;  /* 0x00000000005c7947 */ /* 0x000fec0003800000 */
.L_x_7:
[----:B------:R-:W0:Y:S02]  /*0cb0*/  LDC.64 R6, c[0x0][0x390] ;  /* 0x0000e400ff067b82 */ /* 0x000e240000000a00 */
[----:B0-----:R-:W-:-:S14]  /*0cc0*/  DSETP.NAN.AND P0, PT, R6, R6, PT ;  /* 0x000000060600722a */ /* 0x001fdc0003f08000 */
[----:B------:R-:W-:Y:S05]  /*0cd0*/  @P0 BRA `(.L_x_9) ;  /* 0x0000000000480947 */ /* 0x000fea0003800000 */
[----:B------:R-:W0:Y:S02]  /*0ce0*/  LDC.64 R6, c[0x0][0x398] ;  /* 0x0000e600ff067b82 */ /* 0x000e240000000a00 */
[----:B0-----:R-:W-:-:S14]  /*0cf0*/  DSETP.NAN.AND P0, PT, R6, R6, PT ;  /* 0x000000060600722a */ /* 0x001fdc0003f08000 */
[----:B------:R-:W-:Y:S05]  /*0d00*/  @P0 BRA `(.L_x_10) ;  /* 0x0000000000300947 */ /* 0x000fea0003800000 */
[----:B------:R-:W-:Y:S01]  /*0d10*/  ISETP.NE.AND P0, PT, R21, R22, PT ;  /* 0x000000161500720c */ /* 0x000fe20003f05270 */
[----:B------:R-:W-:Y:S01]  /*0d20*/  IMAD.MOV.U32 R13, RZ, RZ, -0x80000 ;  /* 0xfff80000ff0d7424 */ /* 0x000fe200078e00ff */
[----:B------:R-:W-:-:S11]  /*0d30*/  MOV R12, 0x0 ;  /* 0x00000000000c7802 */ /* 0x000fd60000000f00 */
[----:B------:R-:W-:Y:S05]  /*0d40*/  @!P0 BRA `(.L_x_8) ;  /* 0x0000000000348947 */ /* 0x000fea0003800000 */
[----:B------:R-:W-:Y:S02]  /*0d50*/  ISETP.NE.AND P0, PT, R21, 0x7ff00000, PT ;  /* 0x7ff000001500780c */ /* 0x000fe40003f05270 */
[----:B------:R-:W-:Y:S02]  /*0d60*/  LOP3.LUT R13, R3, 0x80000000, R9, 0x48, !PT ;  /* 0x80000000030d7812 */ /* 0x000fe400078e4809 */
[----:B------:R-:W-:-:S13]  /*0d70*/  ISETP.EQ.OR P0, PT, R22, RZ, !P0 ;  /* 0x000000ff1600720c */ /* 0x000fda0004702670 */
[----:B------:R-:W-:Y:S01]  /*0d80*/  @P0 LOP3.LUT R2, R13, 0x7ff00000, RZ, 0xfc, !PT ;  /* 0x7ff000000d020812 */ /* 0x000fe200078efcff */
[----:B------:R-:W-:Y:S02]  /*0d90*/  @!P0 IMAD.MOV.U32 R12, RZ, RZ, RZ ;  /* 0x000000ffff0c8224 */ /* 0x000fe400078e00ff */
[----:B------:R-:W-:Y:S02]  /*0da0*/  @P0 IMAD.MOV.U32 R12, RZ, RZ, RZ ;  /* 0x000000ffff0c0224 */ /* 0x000fe400078e00ff */
[----:B------:R-:W-:Y:S01]  /*0db0*/  @P0 IMAD.MOV.U32 R13, RZ, RZ, R2 ;  /* 0x000000ffff0d0224 */ /* 0x000fe200078e0002 */
[----:B------:R-:W-:Y:S06]  /*0dc0*/  BRA `(.L_x_8) ;  /* 0x0000000000147947 */ /* 0x000fec0003800000 */
.L_x_10:
[----:B------:R-:W-:Y:S01]  /*0dd0*/  LOP3.LUT R13, R9, 0x80000, RZ, 0xfc, !PT ;  /* 0x00080000090d7812 */ /* 0x000fe200078efcff */
[----:B------:R-:W-:Y:S01]  /*0de0*/  IMAD.MOV.U32 R12, RZ, RZ, R8 ;  /* 0x000000ffff0c7224 */ /* 0x000fe200078e0008 */
[----:B------:R-:W-:Y:S06]  /*0df0*/  BRA `(.L_x_8) ;  /* 0x0000000000087947 */ /* 0x000fec0003800000 */
.L_x_9:
[----:B------:R-:W-:Y:S01]  /*0e00*/  LOP3.LUT R13, R3, 0x80000, RZ, 0xfc, !PT ;  /* 0x00080000030d7812 */ /* 0x000fe200078efcff */
[----:B------:R-:W-:-:S07]  /*0e10*/  IMAD.MOV.U32 R12, RZ, RZ, R2 ;  /* 0x000000ffff0c7224 */ /* 0x000fce00078e0002 */
.L_x_8:
[----:B------:R-:W-:Y:S01]  /*0e20*/  MOV R2, R0 ;  /* 0x0000000000027202 */ /* 0x000fe20000000f00 */
[----:B------:R-:W-:-:S04]  /*0e30*/  IMAD.MOV.U32 R3, RZ, RZ, 0x0 ;  /* 0x00000000ff037424 */ /* 0x000fc800078e00ff */
[----:B------:R-:W-:Y:S05]  /*0e40*/  RET.REL.NODEC R2 `(_Z14calculateThetaPdS_ddii) ;  /* 0xfffffff0026c7950 */ /* 0x000fea0003c3ffff */
        .type           $_Z14calculateThetaPdS_ddii$__internal_accurate_pow,@function
        .size           $_Z14calculateThetaPdS_ddii$__internal_accurate_pow,(.L_x_15 - $_Z14calculateThetaPdS_ddii$__internal_accurate_pow)
$_Z14calculateThetaPdS_ddii$__internal_accurate_pow:
[----:B------:R-:W-:Y:S01]  /*0e50*/  DADD R6, -RZ, |R2| ;  /* 0x00000000ff067229 */ /* 0x000fe20000000502 */
[----:B------:R-:W-:Y:S01]  /*0e60*/  IMAD.MOV.U32 R14, RZ, RZ, RZ ;  /* 0x000000ffff0e7224 */ /* 0x000fe200078e00ff */
[----:B------:R-:W-:Y:S01]  /*0e70*/  UMOV UR4, 0x7d2cafe2 ;  /* 0x7d2cafe200047882 */ /* 0x000fe20000000000 */
[----:B------:R-:W-:Y:S01]  /*0e80*/  IMAD.MOV.U32 R20, RZ, RZ, 0x41ad3b5a ;  /* 0x41ad3b5aff147424 */ /* 0x000fe200078e00ff */
[----:B------:R-:W-:Y:S01]  /*0e90*/  UMOV UR5, 0x3eb0f5ff ;  /* 0x3eb0f5ff00057882 */ /* 0x000fe20000000000 */
[----:B------:R-:W-:Y:S01]  /*0ea0*/  IMAD.MOV.U32 R21, RZ, RZ, 0x3ed0f5d2 ;  /* 0x3ed0f5d2ff157424 */ /* 0x000fe200078e00ff */
[----:B------:R-:W-:Y:S01]  /*0eb0*/  UMOV UR6, 0x3b39803f ;  /* 0x3b39803f00067882 */ /* 0x000fe20000000000 */
[----:B------:R-:W-:-:S03]  /*0ec0*/  UMOV UR7, 0x3c7abc9e ;  /* 0x3c7abc9e00077882 */ /* 0x000fc60000000000 */
[----:B------:R-:W-:Y:S01]  /*0ed0*/  ISETP.GT.U32.AND P0, PT, R7, 0xfffff, PT ;  /* 0x000fffff0700780c */ /* 0x000fe20003f04070 */
[----:B------:R-:W-:-:S12]  /*0ee0*/  IMAD.MOV.U32 R10, RZ, RZ, R7 ;  /* 0x000000ffff0a7224 */ /* 0x000fd800078e0007 */
[----:B------:R-:W-:-:S10]  /*0ef0*/  @!P0 DMUL R8, R6, 1.80143985094819840000e+16 ;  /* 0x4350000006088828 */ /* 0x000fd40000000000 */
[----:B------:R-:W-:Y:S02]  /*0f00*/  @!P0 IMAD.MOV.U32 R10, RZ, RZ, R9 ;  /* 0x000000ffff0a8224 */ /* 0x000fe400078e0009 */
[----:B------:R-:W-:-:S03]  /*0f10*/  @!P0 IMAD.MOV.U32 R6, RZ, RZ, R8 ;  /* 0x000000ffff068224 */ /* 0x000fc600078e0008 */
[----:B------:R-:W-:Y:S01]  /*0f20*/  LOP3.LUT R10, R10, 0x800fffff, RZ, 0xc0, !PT ;  /* 0x800fffff0a0a7812 */ /* 0x000fe200078ec0ff */
[----:B------:R-:W-:Y:S01]  /*0f30*/  IMAD.MOV.U32 R12, RZ, RZ, R6 ;  /* 0x000000ffff0c7224 */ /* 0x000fe200078e0006 */
[----:B------:R-:W-:Y:S02]  /*0f40*/  SHF.R.U32.HI R6, RZ, 0x14, R7 ;  /* 0x00000014ff067819 */ /* 0x000fe40000011607 */
[----:B------:R-:W-:Y:S02]  /*0f50*/  LOP3.LUT R13, R10, 0x3ff00000, RZ, 0xfc, !PT ;  /* 0x3ff000000a0d7812 */ /* 0x000fe400078efcff */
[----:B------:R-:W-:Y:S01]  /*0f60*/  @!P0 LEA.HI R6, R9, 0xffffffca, RZ, 0xc ;  /* 0xffffffca09068811 */ /* 0x000fe200078f60ff */
[----:B------:R-:W-:Y:S01]  /*0f70*/  IMAD.MOV.U32 R9, RZ, RZ, 0x43300000 ;  /* 0x43300000ff097424 */ /* 0x000fe200078e00ff */
[----:B------:R-:W-:-:S03]  /*0f80*/  ISETP.GE.U32.AND P1, PT, R13, 0x3ff6a09f, PT ;  /* 0x3ff6a09f0d00780c */ /* 0x000fc60003f26070 */
[----:B------:R-:W-:-:S10]  /*0f90*/  VIADD R8, R6, 0xfffffc01 ;  /* 0xfffffc0106087836 */ /* 0x000fd40000000000 */
[----:B------:R-:W-:Y:S01]  /*0fa0*/  @P1 VIADD R11, R13, 0xfff00000 ;  /* 0xfff000000d0b1836 */ /* 0x000fe20000000000 */
[----:B------:R-:W-:-:S04]  /*0fb0*/  @P1 IADD3 R8, PT, PT, R6, -0x3fe, RZ ;  /* 0xfffffc0206081810 */ /* 0x000fc80007ffe0ff */
[----:B------:R-:W-:Y:S02]  /*0fc0*/  @P1 MOV R13, R11 ;  /* 0x0000000b000d1202 */ /* 0x000fe40000000f00 */
[----:B------:R-:W-:-:S04]  /*0fd0*/  LOP3.LUT R8, R8, 0x80000000, RZ, 0x3c, !PT ;  /* 0x8000000008087812 */ /* 0x000fc800078e3cff */
[C---:B------:R-:W-:Y:S02]  /*0fe0*/  DADD R16, R12.reuse, 1 ;  /* 0x3ff000000c107429 */ /* 0x040fe40000000000 */
[----:B------:R-:W-:-:S04]  /*0ff0*/  DADD R12, R12, -1 ;  /* 0xbff000000c0c7429 */ /* 0x000fc80000000000 */
[----:B------:R-:W0:Y:S02]  /*1000*/  MUFU.RCP64H R15, R17 ;  /* 0x00000011000f7308 */ /* 0x000e240000001800 */
[----:B0-----:R-:W-:-:S08]  /*1010*/  DFMA R10, -R16, R14, 1 ;  /* 0x3ff00000100a742b */ /* 0x001fd0000000010e */
[----:B------:R-:W-:-:S08]  /*1020*/  DFMA R10, R10, R10, R10 ;  /* 0x0000000a0a0a722b */ /* 0x000fd0000000000a */
[----:B------:R-:W-:-:S08]  /*1030*/  DFMA R14, R14, R10, R14 ;  /* 0x0000000a0e0e722b */ /* 0x000fd0000000000e */
[----:B------:R-:W-:-:S08]  /*1040*/  DMUL R10, R12, R14 ;  /* 0x0000000e0c0a7228 */ /* 0x000fd00000000000 */
[----:B------:R-:W-:-:S08]  /*1050*/  DFMA R10, R12, R14, R10 ;  /* 0x0000000e0c0a722b */ /* 0x000fd0000000000a */
[----:B------:R-:W-:-:S08]  /*1060*/  DMUL R18, R10, R10 ;  /* 0x0000000a0a127228 */ /* 0x000fd00000000000 */
[----:B------:R-:W-:Y:S01]  /*1070*/  DFMA R16, R18, UR4, R20 ;  /* 0x0000000412107c2b */ /* 0x000fe20008000014 */
[----:B------:R-:W-:Y:S01]  /*1080*/  UMOV UR4, 0x75488a3f ;  /* 0x75488a3f00047882 */ /* 0x000fe20000000000 */
[----:B------:R-:W-:Y:S01]  /*1090*/  UMOV UR5, 0x3ef3b20a ;  /* 0x3ef3b20a00057882 */ /* 0x000fe20000000000 */
[----:B------:R-:W-:-:S05]  /*10a0*/  DADD R20, R12, -R10 ;  /* 0x000000000c147229 */ /* 0x000fca000000080a */
[----:B------:R-:W-:Y:S01]  /*10b0*/  DFMA R16, R18, R16, UR4 ;  /* 0x0000000412107e2b */ /* 0x000fe20008000010 */
[----:B------:R-:W-:Y:S01]  /*10c0*/  UMOV UR4, 0xe4faecd5 ;  /* 0xe4faecd500047882 */ /* 0x000fe20000000000 */
[----:B------:R-:W-:Y:S01]  /*10d0*/  UMOV UR5, 0x3f1745cd ;  /* 0x3f1745cd00057882 */ /* 0x000fe20000000000 */
[----:B------:R-:W-:-:S05]  /*10e0*/  DADD R22, R20, R20 ;  /* 0x0000000014167229 */ /* 0x000fca0000000014 */
[----:B------:R-:W-:Y:S01]  /*10f0*/  DFMA R16, R18, R16, UR4 ;  /* 0x0000000412107e2b */ /* 0x000fe20008000010 */
[----:B------:R-:W-:Y:S01]  /*1100*/  UMOV UR4, 0x258a578b ;  /* 0x258a578b00047882 */ /* 0x000fe20000000000 */
[----:B------:R-:W-:Y:S01]  /*1110*/  UMOV UR5, 0x3f3c71c7 ;  /* 0x3f3c71c700057882 */ /* 0x000fe20000000000 */
[----:B------:R-:W-:-:S05]  /*1120*/  DFMA R22, R12, -R10, R22 ;  /* 0x8000000a0c16722b */ /* 0x000fca0000000016 */
[----:B------:R-:W-:Y:S01]  /*1130*/  DFMA R16, R18, R16, UR4 ;  /* 0x0000000412107e2b */ /* 0x000fe20008000010 */
[----:B------:R-:W-:Y:S01]  /*1140*/  UMOV UR4, 0x9242b910 ;  /* 0x9242b91000047882 */ /* 0x000fe20000000000 */
[----:B------:R-:W-:Y:S01]  /*1150*/  UMOV UR5, 0x3f624924 ;  /* 0x3f62492400057882 */ /* 0x000fe20000000000 */
[----:B------:R-:W-:-:S05]  /*1160*/  DMUL R14, R14, R22 ;  /* 0x000000160e0e7228 */ /* 0x000fca0000000000 */
[----:B------:R-:W-:Y:S01]  /*1170*/  DFMA R16, R18, R16, UR4 ;  /* 0x0000000412107e2b */ /* 0x000fe20008000010 */
[----:B------:R-:W-:Y:S01]  /*1180*/  UMOV UR4, 0x99999dfb ;  /* 0x99999dfb00047882 */ /* 0x000fe20000000000 */
[----:B------:R-:W-:-:S06]  /*1190*/  UMOV UR5, 0x3f899999 ;  /* 0x3f89999900057882 */ /* 0x000fcc0000000000 */
[----:B------:R-:W-:Y:S01]  /*11a0*/  DFMA R20, R18, R16, UR4 ;  /* 0x0000000412147e2b */ /* 0x000fe20008000010 */
[----:B------:R-:W-:Y:S01]  /*11b0*/  UMOV UR4, 0x55555555 ;  /* 0x5555555500047882 */ /* 0x000fe20000000000 */
[----:B------:R-:W-:Y:S01]  /*11c0*/  UMOV UR5, 0x3fb55555 ;  /* 0x3fb5555500057882 */ /* 0x000fe20000000000 */
[----:B------:R-:W-:-:S05]  /*11d0*/  DMUL R16, R10, R10 ;  /* 0x0000000a0a107228 */ /* 0x000fca0000000000 */
[----:B------:R-:W-:-:S03]  /*11e0*/  DFMA R12, R18, R20, UR4 ;  /* 0x00000004120c7e2b */ /* 0x000fc60008000014 */
[----:B------:R-:W-:-:S05]  /*11f0*/  DFMA R24, R10, R10, -R16 ;  /* 0x0000000a0a18722b */ /* 0x000fca0000000810 */
[----:B------:R-:W-:Y:S01]  /*1200*/  DADD R22, -R12, UR4 ;  /* 0x000000040c167e29 */ /* 0x000fe20008000100 */
[----:B------:R-:W-:Y:S01]  /*1210*/  UMOV UR4, 0xb9e7b0 ;  /* 0x00b9e7b000047882 */ /* 0x000fe20000000000 */
[----:B------:R-:W-:-:S06]  /*1220*/  UMOV UR5, 0x3c46a4cb ;  /* 0x3c46a4cb00057882 */ /* 0x000fcc0000000000 */
[----:B------:R-:W-:Y:S02]  /*1230*/  DFMA R18, R18, R20, R22 ;  /* 0x000000141212722b */ /* 0x000fe40000000016 */
[----:B------:R-:W-:Y:S01]  /*1240*/  DMUL R20, R10, R16 ;  /* 0x000000100a147228 */ /* 0x000fe20000000000 */
[----:B------:R-:W-:Y:S02]  /*1250*/  VIADD R23, R15, 0x100000 ;  /* 0x001000000f177836 */ /* 0x000fe40000000000 */
[----:B------:R-:W-:-:S03]  /*1260*/  IMAD.MOV.U32 R22, RZ, RZ, R14 ;  /* 0x000000ffff167224 */ /* 0x000fc600078e000e */
[----:B------:R-:W-:Y:S01]  /*1270*/  DADD R18, R18, -UR4 ;  /* 0x8000000412127e29 */ /* 0x000fe20008000000 */
[----:B------:R-:W-:Y:S01]  /*1280*/  UMOV UR4, 0x80000000 ;  /* 0x8000000000047882 */ /* 0x000fe20000000000 */
[----:B------:R-:W-:Y:S01]  /*1290*/  UMOV UR5, 0x43300000 ;  /* 0x4330000000057882 */ /* 0x000fe20000000000 */
[C---:B------:R-:W-:Y:S02]  /*12a0*/  DFMA R22, R10.reuse, R22, R24 ;  /* 0x000000160a16722b */ /* 0x040fe40000000018 */
[----:B------:R-:W-:Y:S02]  /*12b0*/  DFMA R24, R10, R16, -R20 ;  /* 0x000000100a18722b */ /* 0x000fe40000000814 */
[----:B------:R-:W-:Y:S01]  /*12c0*/  DADD R8, R8, -UR4 ;  /* 0x8000000408087e29 */ /* 0x000fe20008000000 */
[----:B------:R-:W-:Y:S01]  /*12d0*/  UMOV UR4, 0xfefa39ef ;  /* 0xfefa39ef00047882 */ /* 0x000fe20000000000 */
[----:B------:R-:W-:-:S04]  /*12e0*/  UMOV UR5, 0x3fe62e42 ;  /* 0x3fe62e4200057882 */ /* 0x000fc80000000000 */
[----:B------:R-:W-:Y:S02]  /*12f0*/  DFMA R24, R14, R16, R24 ;  /* 0x000000100e18722b */ /* 0x000fe40000000018 */
[----:B------:R-:W-:-:S06]  /*1300*/  DADD R16, R12, R18 ;  /* 0x000000000c107229 */ /* 0x000fcc0000000012 */
[----:B------:R-:W-:Y:S02]  /*1310*/  DFMA R22, R10, R22, R24 ;  /* 0x000000160a16722b */ /* 0x000fe40000000018 */
[----:B------:R-:W-:Y:S02]  /*1320*/  DADD R24, R12, -R16 ;  /* 0x000000000c187229 */ /* 0x000fe40000000810 */
[----:B------:R-:W-:-:S06]  /*1330*/  DMUL R12, R16, R20 ;  /* 0x00000014100c7228 */ /* 0x000fcc0000000000 */
[----:B------:R-:W-:Y:S02]  /*1340*/  DADD R24, R18, R24 ;  /* 0x0000000012187229 */ /* 0x000fe40000000018 */
[----:B------:R-:W-:-:S08]  /*1350*/  DFMA R18, R16, R20, -R12 ;  /* 0x000000141012722b */ /* 0x000fd0000000080c */
[----:B------:R-:W-:-:S08]  /*1360*/  DFMA R18, R16, R22, R18 ;  /* 0x000000161012722b */ /* 0x000fd00000000012 */
[----:B------:R-:W-:-:S08]  /*1370*/  DFMA R24, R24, R20, R18 ;  /* 0x000000141818722b */ /* 0x000fd00000000012 */
[----:B------:R-:W-:-:S08]  /*1380*/  DADD R18, R12, R24 ;  /* 0x000000000c127229 */ /* 0x000fd00000000018 */
[--C-:B------:R-:W-:Y:S02]  /*1390*/  DADD R16, R10, R18.reuse ;  /* 0x000000000a107229 */ /* 0x100fe40000000012 */
[----:B------:R-:W-:-:S06]  /*13a0*/  DADD R12, R12, -R18 ;  /* 0x000000000c0c7229 */ /* 0x000fcc0000000812 */
[----:B------:R-:W-:Y:S02]  /*13b0*/  DADD R10, R10, -R16 ;  /* 0x000000000a0a7229 */ /* 0x000fe40000000810 */
[----:B------:R-:W-:-:S06]  /*13c0*/  DADD R12, R24, R12 ;  /* 0x00000000180c7229 */ /* 0x000fcc000000000c */
[----:B------:R-:W-:-:S08]  /*13d0*/  DADD R10, R18, R10 ;  /* 0x00000000120a7229 */ /* 0x000fd0000000000a */
[----:B------:R-:W-:-:S08]  /*13e0*/  DADD R10, R12, R10 ;  /* 0x000000000c0a7229 */ /* 0x000fd0000000000a */
[----:B------:R-:W-:-:S08]  /*13f0*/  DADD R10, R14, R10 ;  /* 0x000000000e0a7229 */ /* 0x000fd0000000000a */
[----:B------:R-:W-:-:S08]  /*1400*/  DADD R12, R16, R10 ;  /* 0x00000000100c7229 */ /* 0x000fd0000000000a */
[--C-:B------:R-:W-:Y:S02]  /*1410*/  DFMA R6, R8, UR4, R12.reuse ;  /* 0x0000000408067c2b */ /* 0x100fe4000800000c */
[----:B------:R-:W-:-:S06]  /*1420*/  DADD R16, R16, -R12 ;  /* 0x0000000010107229 */ /* 0x000fcc000000080c */
[----:B------:R-:W-:Y:S02]  /*1430*/  DFMA R14, R8, -UR4, R6 ;  /* 0x80000004080e7c2b */ /* 0x000fe40008000006 */
[----:B------:R-:W-:-:S06]  /*1440*/  DADD R16, R10, R16 ;  /* 0x000000000a107229 */ /* 0x000fcc0000000010 */
[----:B------:R-:W-:-:S08]  /*1450*/  DADD R14, -R12, R14 ;  /* 0x000000000c0e7229 */ /* 0x000fd0000000010e */
[----:B------:R-:W-:-:S08]  /*1460*/  DADD R14, R16, -R14 ;  /* 0x00000000100e7229 */ /* 0x000fd0000000080e */
[----:B------:R-:W-:-:S08]  /*1470*/  DFMA R14, R8, UR6, R14 ;  /* 0x00000006080e7c2b */ /* 0x000fd0000800000e */
[----:B------:R-:W-:-:S08]  /*1480*/  DADD R8, R6, R14 ;  /* 0x0000000006087229 */ /* 0x000fd0000000000e */
[----:B------:R-:W-:Y:S02]  /*1490*/  DADD R10, R6, -R8 ;  /* 0x00000000060a7229 */ /* 0x000fe40000000808 */
[----:B------:R-:W-:-:S06]  /*14a0*/  DMUL R6, R8, 2 ;  /* 0x4000000008067828 */ /* 0x000fcc0000000000 */
[----:B------:R-:W-:Y:S02]  /*14b0*/  DADD R10, R14, R10 ;  /* 0x000000000e0a7229 */ /* 0x000fe4000000000a */
[----:B------:R-:W-:-:S08]  /*14c0*/  DFMA R12, R8, 2, -R6 ;  /* 0x40000000080c782b */ /* 0x000fd00000000806 */
[----:B------:R-:W-:Y:S01]  /*14d0*/  DFMA R12, R10, 2, R12 ;  /* 0x400000000a0c782b */ /* 0x000fe2000000000c */
[----:B------:R-:W-:Y:S02]  /*14e0*/  IMAD.MOV.U32 R10, RZ, RZ, 0x652b82fe ;  /* 0x652b82feff0a7424 */ /* 0x000fe400078e00ff */
[----:B------:R-:W-:-:S05]  /*14f0*/  IMAD.MOV.U32 R11, RZ, RZ, 0x3ff71547 ;  /* 0x3ff71547ff0b7424 */ /* 0x000fca00078e00ff */
[----:B------:R-:W-:-:S08]  /*1500*/  DADD R8, R6, R12 ;  /* 0x0000000006087229 */ /* 0x000fd0000000000c */
[----:B------:R-:W-:Y:S02]  /*1510*/  DFMA R10, R8, R10, 6.75539944105574400000e+15 ;  /* 0x43380000080a742b */ /* 0x000fe4000000000a */
[----:B------:R-:W-:Y:S01]  /*1520*/  FSETP.GEU.AND P0, PT, |R9|, 4.1917929649353027344, PT ;  /* 0x4086232b0900780b */ /* 0x000fe20003f0e200 */
[----:B------:R-:W-:-:S05]  /*1530*/  DADD R6, R6, -R8 ;  /* 0x0000000006067229 */ /* 0x000fca0000000808 */
[----:B------:R-:W-:-:S03]  /*1540*/  DADD R14, R10, -6.75539944105574400000e+15 ;  /* 0xc33800000a0e7429 */ /* 0x000fc60000000000 */
[----:B------:R-:W-:-:S05]  /*1550*/  DADD R12, R12, R6 ;  /* 0x000000000c0c7229 */ /* 0x000fca0000000006 */
[----:B------:R-:W-:Y:S01]  /*1560*/  DFMA R16, R14, -UR4, R8 ;  /* 0x800000040e107c2b */ /* 0x000fe20008000008 */
[----:B------:R-:W-:Y:S01]  /*1570*/  UMOV UR4, 0x3b39803f ;  /* 0x3b39803f00047882 */ /* 0x000fe20000000000 */
[----:B------:R-:W-:-:S06]  /*1580*/  UMOV UR5, 0x3c7abc9e ;  /* 0x3c7abc9e00057882 */ /* 0x000fcc0000000000 */
[----:B------:R-:W-:Y:S01]  /*1590*/  DFMA R14, R14, -UR4, R16 ;  /* 0x800000040e0e7c2b */ /* 0x000fe20008000010 */
[----:B------:R-:W-:Y:S01]  /*15a0*/  UMOV UR4, 0x69ce2bdf ;  /* 0x69ce2bdf00047882 */ /* 0x000fe20000000000 */
[----:B------:R-:W-:Y:S01]  /*15b0*/  IMAD.MOV.U32 R16, RZ, RZ, -0x35dec16 ;  /* 0xfca213eaff107424 */ /* 0x000fe200078e00ff */
[----:B------:R-:W-:Y:S01]  /*15c0*/  UMOV UR5, 0x3e5ade15 ;  /* 0x3e5ade1500057882 */ /* 0x000fe20000000000 */
[----:B------:R-:W-:-:S06]  /*15d0*/  IMAD.MOV.U32 R17, RZ, RZ, 0x3e928af3 ;  /* 0x3e928af3ff117424 */ /* 0x000fcc00078e00ff */
[----:B------:R-:W-:Y:S01]  /*15e0*/  DFMA R16, R14, UR4, R16 ;  /* 0x000000040e107c2b */ /* 0x000fe20008000010 */
[----:B------:R-:W-:Y:S01]  /*15f0*/  UMOV UR4, 0x62401315 ;  /* 0x6240131500047882 */ /* 0x000fe20000000000 */
[----:B------:R-:W-:-:S06]  /*1600*/  UMOV UR5, 0x3ec71dee ;  /* 0x3ec71dee00057882 */ /* 0x000fcc0000000000 */
[----:B------:R-:W-:Y:S01]  /*1610*/  DFMA R16, R14, R16, UR4 ;  /* 0x000000040e107e2b */ /* 0x000fe20008000010 */
        /* <DEDUP_REMOVED lines=20> */
[----:B------:R-:W-:-:S08]  /*1760*/  DFMA R16, R14, R16, UR4 ;  /* 0x000000040e107e2b */ /* 0x000fd00008000010 */
[----:B------:R-:W-:-:S08]  /*1770*/  DFMA R16, R14, R16, 1 ;  /* 0x3ff000000e10742b */ /* 0x000fd00000000010 */
[----:B------:R-:W-:-:S10]  /*1780*/  DFMA R14, R14, R16, 1 ;  /* 0x3ff000000e0e742b */ /* 0x000fd40000000010 */
[----:B------:R-:W-:Y:S01]  /*1790*/  IMAD R7, R10, 0x100000, R15 ;  /* 0x001000000a077824 */ /* 0x000fe200078e020f */
[----:B------:R-:W-:Y:S01]  /*17a0*/  MOV R6, R14 ;  /* 0x0000000e00067202 */ /* 0x000fe20000000f00 */
[----:B------:R-:W-:Y:S06]  /*17b0*/  @!P0 BRA `(.L_x_11) ;  /* 0x0000000000348947 */ /* 0x000fec0003800000 */
[----:B------:R-:W-:Y:S01]  /*17c0*/  FSETP.GEU.AND P1, PT, |R9|, 4.2275390625, PT ;  /* 0x408748000900780b */ /* 0x000fe20003f2e200 */
[C---:B------:R-:W-:Y:S02]  /*17d0*/  DADD R6, R8.reuse, +INF ;  /* 0x7ff0000008067429 */ /* 0x040fe40000000000 */
[----:B------:R-:W-:-:S08]  /*17e0*/  DSETP.GEU.AND P0, PT, R8, RZ, PT ;  /* 0x000000ff0800722a */ /* 0x000fd00003f0e000 */
[----:B------:R-:W-:Y:S02]  /*17f0*/  FSEL R6, R6, RZ, P0 ;  /* 0x000000ff06067208 */ /* 0x000fe40000000000 */
[----:B------:R-:W-:Y:S01]  /*1800*/  FSEL R7, R7, RZ, P0 ;  /* 0x000000ff07077208 */ /* 0x000fe20000000000 */
[----:B------:R-:W-:Y:S06]  /*1810*/  @P1 BRA `(.L_x_11) ;  /* 0x00000000001c1947 */ /* 0x000fec0003800000 */
[----:B------:R-:W-:-:S04]  /*1820*/  LEA.HI R6, R10, R10, RZ, 0x1 ;  /* 0x0000000a0a067211 */ /* 0x000fc800078f08ff */
[----:B------:R-:W-:-:S05]  /*1830*/  SHF.R.S32.HI R7, RZ, 0x1, R6 ;  /* 0x00000001ff077819 */ /* 0x000fca0000011406 */
[----:B------:R-:W-:Y:S02]  /*1840*/  IMAD.IADD R6, R10, 0x1, -R7 ;  /* 0x000000010a067824 */ /* 0x000fe400078e0a07 */
[----:B------:R-:W-:-:S03]  /*1850*/  IMAD R15, R7, 0x100000, R15 ;  /* 0x00100000070f7824 */ /* 0x000fc600078e020f */
[----:B------:R-:W-:Y:S01]  /*1860*/  LEA R7, R6, 0x3ff00000, 0x14 ;  /* 0x3ff0000006077811 */ /* 0x000fe200078ea0ff */
[----:B------:R-:W-:-:S06]  /*1870*/  IMAD.MOV.U32 R6, RZ, RZ, RZ ;  /* 0x000000ffff067224 */ /* 0x000fcc00078e00ff */
[----:B------:R-:W-:-:S11]  /*1880*/  DMUL R6, R14, R6 ;  /* 0x000000060e067228 */ /* 0x000fd60000000000 */
.L_x_11:
[----:B------:R-:W-:Y:S02]  /*1890*/  DFMA R12, R12, R6, R6 ;  /* 0x000000060c0c722b */ /* 0x000fe40000000006 */
[----:B------:R-:W-:-:S08]  /*18a0*/  DSETP.NEU.AND P0, PT, |R6|, +INF , PT ;  /* 0x7ff000000600742a */ /* 0x000fd00003f0d200 */
[----:B------:R-:W-:Y:S01]  /*18b0*/  FSEL R8, R6, R12, !P0 ;  /* 0x0000000c06087208 */ /* 0x000fe20004000000 */
[----:B------:R-:W-:Y:S01]  /*18c0*/  IMAD.MOV.U32 R6, RZ, RZ, R0 ;  /* 0x000000ffff067224 */ /* 0x000fe200078e0000 */
[----:B------:R-:W-:Y:S01]  /*18d0*/  FSEL R9, R7, R13, !P0 ;  /* 0x0000000d07097208 */ /* 0x000fe20004000000 */
[----:B------:R-:W-:-:S04]  /*18e0*/  IMAD.MOV.U32 R7, RZ, RZ, 0x0 ;  /* 0x00000000ff077424 */ /* 0x000fc800078e00ff */
[----:B------:R-:W-:Y:S05]  /*18f0*/  RET.REL.NODEC R6 `(_Z14calculateThetaPdS_ddii) ;  /* 0xffffffe406c07950 */ /* 0x000fea0003c3ffff */
.L_x_12:
        /* <DEDUP_REMOVED lines=16> */
.L_x_15:


//--------------------- .nv.shared.reserved.0     --------------------------
	.section	.nv.shared.reserved.0,"aw",@nobits
	.weak		__nv_reservedSMEM_offset_0_alias
	.size		__nv_reservedSMEM_offset_0_alias, 0, 64
	.other		__nv_reservedSMEM_offset_0_alias,@"STO_CUDA_RESERVED_SHARED STV_DEFAULT"
__nv_reservedSMEM_offset_0_alias:
	.zero		0
	.zero		64


//--------------------- .nv.constant0._Z16updateThetaGuessPdS_S_dii --------------------------
	.section	.nv.constant0._Z16updateThetaGuessPdS_S_dii,"a",@progbits
	.sectionflags	@""
	.align	4
.nv.constant0._Z16updateThetaGuessPdS_S_dii:
	.zero		936


//--------------------- .nv.constant0._Z14calculateThetaPdS_ddii --------------------------
	.section	.nv.constant0._Z14calculateThetaPdS_ddii,"a",@progbits
	.sectionflags	@""
	.align	4
.nv.constant0._Z14calculateThetaPdS_ddii:
	.zero		936


//--------------------- SYMBOLS --------------------------

	.type		.nv.reservedSmem.offset0,@object
	.size		.nv.reservedSmem.offset0,0x4
